	.target	sm_90a

	.elftype	@"ET_EXEC"


//--------------------- .note.nv.tkinfo           --------------------------
	.section	.note.nv.tkinfo,"",@"SHT_NOTE"
	.sectionflags	@"SHF_NOTE_NV_TKINFO"
	.tkinfo
        /*0018*/ 	.word	0x00000002
        /*0030*/ 	.string	""
        /*0030*/ 	.string	"ptxas"
        /*0030*/ 	.string	"Cuda compilation tools, release 13.0, V13.0.88"
        /*0030*/ 	.string	"Build cuda_13.0.r13.0/compiler.36424714_0"
        /*0030*/ 	.string	"-arch sm_90a -m 64 "



//--------------------- .note.nv.cuinfo           --------------------------
	.section	.note.nv.cuinfo,"",@"SHT_NOTE"
	.sectionflags	@"SHF_NOTE_NV_CUINFO"
        /*0018*/ 	.short	0x0002
        /*001a*/ 	.short	0x005a
        /*001c*/ 	.short	0x0082
	.zero		2


//--------------------- .nv.info                  --------------------------
	.section	.nv.info,"",@"SHT_CUDA_INFO"
	.align	4


	//----- nvinfo : EIATTR_REGCOUNT
	.align		4
        /*0000*/ 	.byte	0x04, 0x2f
        /*0002*/ 	.short	(.L_15 - .L_14)
	.align		4
.L_14:
        /*0004*/ 	.word	index@(_ZN7cutlass13device_kernelINS_4gemm6kernel13GemmUniversalIN4cute5tupleIJiiiiEEENS1_10collective13CollectiveMmaINS1_34MainloopSm90TmaGmmaWarpSpecializedILi2ENS5_IJNS4_1CILi1EEESB_SB_EEENS1_32KernelTmaWarpSpecializedPingpongEEENS5_IJNSA_ILi64EEENSA_ILi256EEENSA_ILi128EEEEEENS_6half_tENS5_IJlSB_lEEESJ_NS5_IJSB_llEEENS4_8TiledMMAINS4_8MMA_AtomIJNS4_4SM904GMMA26MMA_64x256x16_F32F16F16_SSILNSP_5MajorE0ELSR_1ELNSP_7ScaleInE1ELSS_1EEEEEENS4_6LayoutISC_NS5_IJNSA_ILi0EEESW_SW_EEEEENS5_IJNS4_10UnderscoreESZ_SZ_EEEEENS4_13SM90_TMA_LOADENS4_14ComposedLayoutINS4_7SwizzleILi3ELi4ELi3EEENS4_18smem_ptr_flag_bitsILi16EEENSV_INS5_IJNSA_ILi8EEESF_EEENS5_IJSF_SB_EEEEEEEvNS4_8identityES12_NS13_IS15_S17_NSV_INS5_IJSF_S18_EEENS5_IJSB_SF_EEEEEEEvS1D_EENS_8epilogue10collective6detail29Sm90TmaWarpSpecializedAdapterINS1K_15DefaultEpilogueISJ_SK_SK_NS1J_6thread17LinearCombinationISJ_Li1EffLNS1O_9ScaleType4KindE0ELNS_15FloatRoundStyleE2ESJ_EENS1_15EpilogueDefaultEEEEEvvEEEEvNT_6ParamsE)
        /*0008*/ 	.word	0x000000a8


	//----- nvinfo : EIATTR_FRAME_SIZE
	.align		4
.L_15:
        /*000c*/ 	.byte	0x04, 0x11
        /*000e*/ 	.short	(.L_17 - .L_16)
	.align		4
.L_16:
        /*0010*/ 	.word	index@(_ZN7cutlass13device_kernelINS_4gemm6kernel13GemmUniversalIN4cute5tupleIJiiiiEEENS1_10collective13CollectiveMmaINS1_34MainloopSm90TmaGmmaWarpSpecializedILi2ENS5_IJNS4_1CILi1EEESB_SB_EEENS1_32KernelTmaWarpSpecializedPingpongEEENS5_IJNSA_ILi64EEENSA_ILi256EEENSA_ILi128EEEEEENS_6half_tENS5_IJlSB_lEEESJ_NS5_IJSB_llEEENS4_8TiledMMAINS4_8MMA_AtomIJNS4_4SM904GMMA26MMA_64x256x16_F32F16F16_SSILNSP_5MajorE0ELSR_1ELNSP_7ScaleInE1ELSS_1EEEEEENS4_6LayoutISC_NS5_IJNSA_ILi0EEESW_SW_EEEEENS5_IJNS4_10UnderscoreESZ_SZ_EEEEENS4_13SM90_TMA_LOADENS4_14ComposedLayoutINS4_7SwizzleILi3ELi4ELi3EEENS4_18smem_ptr_flag_bitsILi16EEENSV_INS5_IJNSA_ILi8EEESF_EEENS5_IJSF_SB_EEEEEEEvNS4_8identityES12_NS13_IS15_S17_NSV_INS5_IJSF_S18_EEENS5_IJSB_SF_EEEEEEEvS1D_EENS_8epilogue10collective6detail29Sm90TmaWarpSpecializedAdapterINS1K_15DefaultEpilogueISJ_SK_SK_NS1J_6thread17LinearCombinationISJ_Li1EffLNS1O_9ScaleType4KindE0ELNS_15FloatRoundStyleE2ESJ_EENS1_15EpilogueDefaultEEEEEvvEEEEvNT_6ParamsE)
        /*0014*/ 	.word	0x00000000


	//----- nvinfo : EIATTR_MIN_STACK_SIZE
	.align		4
.L_17:
        /*0018*/ 	.byte	0x04, 0x12
        /*001a*/ 	.short	(.L_19 - .L_18)
	.align		4
.L_18:
        /*001c*/ 	.word	index@(_ZN7cutlass13device_kernelINS_4gemm6kernel13GemmUniversalIN4cute5tupleIJiiiiEEENS1_10collective13CollectiveMmaINS1_34MainloopSm90TmaGmmaWarpSpecializedILi2ENS5_IJNS4_1CILi1EEESB_SB_EEENS1_32KernelTmaWarpSpecializedPingpongEEENS5_IJNSA_ILi64EEENSA_ILi256EEENSA_ILi128EEEEEENS_6half_tENS5_IJlSB_lEEESJ_NS5_IJSB_llEEENS4_8TiledMMAINS4_8MMA_AtomIJNS4_4SM904GMMA26MMA_64x256x16_F32F16F16_SSILNSP_5MajorE0ELSR_1ELNSP_7ScaleInE1ELSS_1EEEEEENS4_6LayoutISC_NS5_IJNSA_ILi0EEESW_SW_EEEEENS5_IJNS4_10UnderscoreESZ_SZ_EEEEENS4_13SM90_TMA_LOADENS4_14ComposedLayoutINS4_7SwizzleILi3ELi4ELi3EEENS4_18smem_ptr_flag_bitsILi16EEENSV_INS5_IJNSA_ILi8EEESF_EEENS5_IJSF_SB_EEEEEEEvNS4_8identityES12_NS13_IS15_S17_NSV_INS5_IJSF_S18_EEENS5_IJSB_SF_EEEEEEEvS1D_EENS_8epilogue10collective6detail29Sm90TmaWarpSpecializedAdapterINS1K_15DefaultEpilogueISJ_SK_SK_NS1J_6thread17LinearCombinationISJ_Li1EffLNS1O_9ScaleType4KindE0ELNS_15FloatRoundStyleE2ESJ_EENS1_15EpilogueDefaultEEEEEvvEEEEvNT_6ParamsE)
        /*0020*/ 	.word	0x00000000
.L_19:


//--------------------- .nv.compat                --------------------------
	.section	.nv.compat,"",@"SHT_CUDA_COMPAT_INFO"
	.align	4
        /*0000*/ 	.byte	0x02, 0x09, 0x01, 0x00, 0x02, 0x02, 0x04, 0x00, 0x02, 0x05, 0x05, 0x00, 0x03, 0x07, 0x01, 0x01
        /*0010*/ 	.byte	0x02, 0x03, 0x01, 0x00, 0x02, 0x06, 0x01, 0x00, 0x04, 0x0b, 0x08, 0x00, 0x00, 0x00, 0x00, 0x00
        /*0020*/ 	.byte	0x00, 0x00, 0x00, 0x00


//--------------------- .nv.info._ZN7cutlass13device_kernelINS_4gemm6kernel13GemmUniversalIN4cute5tupleIJiiiiEEENS1_10collective13CollectiveMmaINS1_34MainloopSm90TmaGmmaWarpSpecializedILi2ENS5_IJNS4_1CILi1EEESB_SB_EEENS1_32KernelTmaWarpSpecializedPingpongEEENS5_IJNSA_ILi64EEENSA_ILi256EEENSA_ILi128EEEEEENS_6half_tENS5_IJlSB_lEEESJ_NS5_IJSB_llEEENS4_8TiledMMAINS4_8MMA_AtomIJNS4_4SM904GMMA26MMA_64x256x16_F32F16F16_SSILNSP_5MajorE0ELSR_1ELNSP_7ScaleInE1ELSS_1EEEEEENS4_6LayoutISC_NS5_IJNSA_ILi0EEESW_SW_EEEEENS5_IJNS4_10UnderscoreESZ_SZ_EEEEENS4_13SM90_TMA_LOADENS4_14ComposedLayoutINS4_7SwizzleILi3ELi4ELi3EEENS4_18smem_ptr_flag_bitsILi16EEENSV_INS5_IJNSA_ILi8EEESF_EEENS5_IJSF_SB_EEEEEEEvNS4_8identityES12_NS13_IS15_S17_NSV_INS5_IJSF_S18_EEENS5_IJSB_SF_EEEEEEEvS1D_EENS_8epilogue10collective6detail29Sm90TmaWarpSpecializedAdapterINS1K_15DefaultEpilogueISJ_SK_SK_NS1J_6thread17LinearCombinationISJ_Li1EffLNS1O_9ScaleType4KindE0ELNS_15FloatRoundStyleE2ESJ_EENS1_15EpilogueDefaultEEEEEvvEEEEvNT_6ParamsE --------------------------
	.section	.nv.info._ZN7cutlass13device_kernelINS_4gemm6kernel13GemmUniversalIN4cute5tupleIJiiiiEEENS1_10collective13CollectiveMmaINS1_34MainloopSm90TmaGmmaWarpSpecializedILi2ENS5_IJNS4_1CILi1EEESB_SB_EEENS1_32KernelTmaWarpSpecializedPingpongEEENS5_IJNSA_ILi64EEENSA_ILi256EEENSA_ILi128EEEEEENS_6half_tENS5_IJlSB_lEEESJ_NS5_IJSB_llEEENS4_8TiledMMAINS4_8MMA_AtomIJNS4_4SM904GMMA26MMA_64x256x16_F32F16F16_SSILNSP_5MajorE0ELSR_1ELNSP_7ScaleInE1ELSS_1EEEEEENS4_6LayoutISC_NS5_IJNSA_ILi0EEESW_SW_EEEEENS5_IJNS4_10UnderscoreESZ_SZ_EEEEENS4_13SM90_TMA_LOADENS4_14ComposedLayoutINS4_7SwizzleILi3ELi4ELi3EEENS4_18smem_ptr_flag_bitsILi16EEENSV_INS5_IJNSA_ILi8EEESF_EEENS5_IJSF_SB_EEEEEEEvNS4_8identityES12_NS13_IS15_S17_NSV_INS5_IJSF_S18_EEENS5_IJSB_SF_EEEEEEEvS1D_EENS_8epilogue10collective6detail29Sm90TmaWarpSpecializedAdapterINS1K_15DefaultEpilogueISJ_SK_SK_NS1J_6thread17LinearCombinationISJ_Li1EffLNS1O_9ScaleType4KindE0ELNS_15FloatRoundStyleE2ESJ_EENS1_15EpilogueDefaultEEEEEvvEEEEvNT_6ParamsE,"",@"SHT_CUDA_INFO"
	.sectionflags	@""
	.align	4


	//----- nvinfo : EIATTR_CUDA_API_VERSION
	.align		4
        /*0000*/ 	.byte	0x04, 0x37
        /*0002*/ 	.short	(.L_21 - .L_20)
.L_20:
        /*0004*/ 	.word	0x00000082


	//----- nvinfo : EIATTR_KPARAM_INFO
	.align		4
.L_21:
        /*0008*/ 	.byte	0x04, 0x17
        /*000a*/ 	.short	(.L_23 - .L_22)
.L_22:
        /*000c*/ 	.word	0x00000000
        /*0010*/ 	.short	0x0000
        /*0012*/ 	.short	0x0070
        /*0014*/ 	.byte	0x00, 0xf0, 0x01, 0x10


	//----- nvinfo : EIATTR_SPARSE_MMA_MASK
	.align		4
.L_23:
        /*0018*/ 	.byte	0x03, 0x50
        /*001a*/ 	.short	0x0000


	//----- nvinfo : EIATTR_MAXREG_COUNT
	.align		4
        /*001c*/ 	.byte	0x03, 0x1b
        /*001e*/ 	.short	0x00a8


	//----- nvinfo : EIATTR_NUM_BARRIERS
	.align		4
        /*0020*/ 	.byte	0x02, 0x4c
        /*0022*/ 	.byte	0x01
	.zero		1


	//----- nvinfo : EIATTR_EXTERNS
	.align		4
        /*0024*/ 	.byte	0x04, 0x0f
        /*0026*/ 	.short	(.L_25 - .L_24)


	//   ....[0]....
	.align		4
.L_24:
        /*0028*/ 	.word	index@(__assertfail)


	//----- nvinfo : EIATTR_MERCURY_ISA_VERSION
	.align		4
.L_25:
        /*002c*/ 	.byte	0x03, 0x5f
        /*002e*/ 	.short	0x0101


	//----- nvinfo : EIATTR_INT_WARP_WIDE_INSTR_OFFSETS
	.align		4
        /*0030*/ 	.byte	0x04, 0x31
        /*0032*/ 	.short	(.L_27 - .L_26)


	//   ....[0]....
.L_26:
        /*0034*/ 	.word	0x00000430


	//   ....[1]....
        /*0038*/ 	.word	0x00000450


	//   ....[2]....
        /*003c*/ 	.word	0x000004d0


	//   ....[3]....
        /*0040*/ 	.word	0x000004e0


	//   ....[4]....
        /*0044*/ 	.word	0x000004f0


	//   ....[5]....
        /*0048*/ 	.word	0x00000510


	//   ....[6]....
        /*004c*/ 	.word	0x00000570


	//   ....[7]....
        /*0050*/ 	.word	0x00000590


	//----- nvinfo : EIATTR_COOP_GROUP_MASK_REGIDS
	.align		4
.L_27:
        /*0054*/ 	.byte	0x04, 0x29
        /*0056*/ 	.short	(.L_29 - .L_28)


	//   ....[0]....
.L_28:
        /*0058*/ 	.word	0xffffffff


	//   ....[1]....
        /*005c*/ 	.word	0xffffffff


	//   ....[2]....
        /*0060*/ 	.word	0xffffffff


	//   ....[3]....
        /*0064*/ 	.word	0xffffffff


	//   ....[4]....
        /*0068*/ 	.word	0xffffffff


	//   ....[5]....
        /*006c*/ 	.word	0xffffffff


	//----- nvinfo : EIATTR_COOP_GROUP_INSTR_OFFSETS
	.align		4
.L_29:
        /*0070*/ 	.byte	0x04, 0x28
        /*0072*/ 	.short	(.L_31 - .L_30)


	//   ....[0]....
.L_30:
        /*0074*/ 	.word	0x00000050


	//   ....[1]....
        /*0078*/ 	.word	0x00000080


	//   ....[2]....
        /*007c*/ 	.word	0x00000180


	//   ....[3]....
        /*0080*/ 	.word	0x00000350


	//   ....[4]....
        /*0084*/ 	.word	0x00000390


	//   ....[5]....
        /*0088*/ 	.word	0x000003d0


	//----- nvinfo : EIATTR_REG_RECONFIG
	.align		4
.L_31:
        /*008c*/ 	.byte	0x01, 0x54
	.zero		2


	//----- nvinfo : EIATTR_SYSCALL_OFFSETS
	.align		4
        /*0090*/ 	.byte	0x04, 0x46
        /*0092*/ 	.short	(.L_33 - .L_32)


	//   ....[0]....
.L_32:
        /*0094*/ 	.word	0x00001650


	//----- nvinfo : EIATTR_MBARRIER_INSTR_OFFSETS
	.align		4
.L_33:
        /*0098*/ 	.byte	0x04, 0x39
        /*009a*/ 	.short	(.L_35 - .L_34)


	//   ....[0]....
.L_34:
        /*009c*/ 	.word	0x00000300
        /*00a0*/ 	.word	0x000000ff
        /*00a4*/ 	.word	0x00000000
        /*00a8*/ 	.short	0x0100
        /*00aa*/ 	.byte	0x09
	.zero		1


	//   ....[1]....
        /*00ac*/ 	.word	0x00000310
        /*00b0*/ 	.word	0x000000ff
        /*00b4*/ 	.word	0x00000010
        /*00b8*/ 	.short	0x0100
        /*00ba*/ 	.byte	0x09
	.zero		1


	//   ....[2]....
        /*00bc*/ 	.word	0x00000320
        /*00c0*/ 	.word	0x000000ff
        /*00c4*/ 	.word	0x00000008
        /*00c8*/ 	.short	0x0100
        /*00ca*/ 	.byte	0x09
	.zero		1


	//   ....[3]....
        /*00cc*/ 	.word	0x00000330
        /*00d0*/ 	.word	0x000000ff
        /*00d4*/ 	.word	0x00000018
        /*00d8*/ 	.short	0x0100
        /*00da*/ 	.byte	0x09
	.zero		1


	//   ....[4]....
        /*00dc*/ 	.word	0x000005b0
        /*00e0*/ 	.word	0x000000ff
        /*00e4*/ 	.word	0x00000050
        /*00e8*/ 	.short	0x0100
        /*00ea*/ 	.byte	0x09
	.zero		1


	//   ....[5]....
        /*00ec*/ 	.word	0x000005c0
        /*00f0*/ 	.word	0x000000ff
        /*00f4*/ 	.word	0x00000058
        /*00f8*/ 	.short	0x0100
        /*00fa*/ 	.byte	0x09
	.zero		1


	//   ....[6]....
        /*00fc*/ 	.word	0x00000600
        /*0100*/ 	.word	0x000000ff
        /*0104*/ 	.word	0x00000030
        /*0108*/ 	.short	0x0100
        /*010a*/ 	.byte	0x0a
	.zero		1


	//   ....[7]....
        /*010c*/ 	.word	0x00000620
        /*0110*/ 	.word	0x000000ff
        /*0114*/ 	.word	0x00000038
        /*0118*/ 	.short	0x0100
        /*011a*/ 	.byte	0x0a
	.zero		1


	//   ....[8]....
        /*011c*/ 	.word	0x00000630
        /*0120*/ 	.word	0x000000ff
        /*0124*/ 	.word	0x00000040
        /*0128*/ 	.short	0x0100
        /*012a*/ 	.byte	0x0a
	.zero		1


	//   ....[9]....
        /*012c*/ 	.word	0x00000640
        /*0130*/ 	.word	0x000000ff
        /*0134*/ 	.word	0x00000048
        /*0138*/ 	.short	0x0100
        /*013a*/ 	.byte	0x0a
	.zero		1


	//   ....[10]....
        /*013c*/ 	.word	0x00001530
        /*0140*/ 	.word	0x0000009b
        /*0144*/ 	.word	0x00000000
        /*0148*/ 	.short	0x010a
        /*014a*/ 	.byte	0x2a
	.zero		1


	//   ....[11]....
        /*014c*/ 	.word	0x000016e0
        /*0150*/ 	.word	0x00000003
        /*0154*/ 	.word	0x00000000
        /*0158*/ 	.short	0x010a
        /*015a*/ 	.byte	0x3f
	.zero		1


	//   ....[12]....
        /*015c*/ 	.word	0x00001740
        /*0160*/ 	.word	0x00000003
        /*0164*/ 	.word	0x00000000
        /*0168*/ 	.short	0x010a
        /*016a*/ 	.byte	0x3f
	.zero		1


	//   ....[13]....
        /*016c*/ 	.word	0x00001cd0
        /*0170*/ 	.word	0x000000ff
        /*0174*/ 	.word	0x00000000
        /*0178*/ 	.short	0x010a
        /*017a*/ 	.byte	0x08
	.zero		1


	//   ....[14]....
        /*017c*/ 	.word	0x00001d10
        /*0180*/ 	.word	0x000000ff
        /*0184*/ 	.word	0x00000000
        /*0188*/ 	.short	0x010a
        /*018a*/ 	.byte	0x08
	.zero		1


	//   ....[15]....
        /*018c*/ 	.word	0x000021b0
        /*0190*/ 	.word	0x000000ff
        /*0194*/ 	.word	0x00000000
        /*0198*/ 	.short	0x0101
        /*019a*/ 	.byte	0x08
	.zero		1


	//   ....[16]....
        /*019c*/ 	.word	0x000022a0
        /*01a0*/ 	.word	0x0000009c
        /*01a4*/ 	.word	0x00000000
        /*01a8*/ 	.short	0x0101
        /*01aa*/ 	.byte	0x2b
	.zero		1


	//   ....[17]....
        /*01ac*/ 	.word	0x00002370
        /*01b0*/ 	.word	0x000000ff
        /*01b4*/ 	.word	0x00000000
        /*01b8*/ 	.short	0x0101
        /*01ba*/ 	.byte	0x04
	.zero		1


	//   ....[18]....
        /*01bc*/ 	.word	0x00002420
        /*01c0*/ 	.word	0x0000009b
        /*01c4*/ 	.word	0x00000010
        /*01c8*/ 	.short	0x010a
        /*01ca*/ 	.byte	0x2a
	.zero		1


	//   ....[19]....
        /*01cc*/ 	.word	0x0000a210
        /*01d0*/ 	.word	0x0000009e
        /*01d4*/ 	.word	0x00000000
        /*01d8*/ 	.short	0x0101
        /*01da*/ 	.byte	0x2b
	.zero		1


	//   ....[20]....
        /*01dc*/ 	.word	0x0000ac30
        /*01e0*/ 	.word	0x00000007
        /*01e4*/ 	.word	0x00000010
        /*01e8*/ 	.short	0x010a
        /*01ea*/ 	.byte	0x3f
	.zero		1


	//   ....[21]....
        /*01ec*/ 	.word	0x0000b150
        /*01f0*/ 	.word	0x00000003
        /*01f4*/ 	.word	0x00000058
        /*01f8*/ 	.short	0x0101
        /*01fa*/ 	.byte	0x3f
	.zero		1


	//   ....[22]....
        /*01fc*/ 	.word	0x0000b8c0
        /*0200*/ 	.word	0x00000007
        /*0204*/ 	.word	0x00000000
        /*0208*/ 	.short	0x010a
        /*020a*/ 	.byte	0x3f
	.zero		1


	//   ....[23]....
        /*020c*/ 	.word	0x0000b940
        /*0210*/ 	.word	0x00000003
        /*0214*/ 	.word	0x00000000
        /*0218*/ 	.short	0x010a
        /*021a*/ 	.byte	0x3f
	.zero		1


	//   ....[24]....
        /*021c*/ 	.word	0x0000b9a0
        /*0220*/ 	.word	0x0000009d
        /*0224*/ 	.word	0x00000000
        /*0228*/ 	.short	0x010a
        /*022a*/ 	.byte	0x3f
	.zero		1


	//   ....[25]....
        /*022c*/ 	.word	0x0000b9f0
        /*0230*/ 	.word	0x00000003
        /*0234*/ 	.word	0x00000000
        /*0238*/ 	.short	0x010a
        /*023a*/ 	.byte	0x3f
	.zero		1


	//   ....[26]....
        /*023c*/ 	.word	0x0000ba50
        /*0240*/ 	.word	0x00000004
        /*0244*/ 	.word	0x00000000
        /*0248*/ 	.short	0x010a
        /*024a*/ 	.byte	0x3f
	.zero		1


	//   ....[27]....
        /*024c*/ 	.word	0x0000baa0
        /*0250*/ 	.word	0x0000009d
        /*0254*/ 	.word	0x00000010
        /*0258*/ 	.short	0x010a
        /*025a*/ 	.byte	0x3f
	.zero		1


	//   ....[28]....
        /*025c*/ 	.word	0x0000bb70
        /*0260*/ 	.word	0x00000007
        /*0264*/ 	.word	0x00000010
        /*0268*/ 	.short	0x010a
        /*026a*/ 	.byte	0x3f
	.zero		1


	//   ....[29]....
        /*026c*/ 	.word	0x0000bc40
        /*0270*/ 	.word	0x00000007
        /*0274*/ 	.word	0x00000000
        /*0278*/ 	.short	0x010a
        /*027a*/ 	.byte	0x3f
	.zero		1


	//----- nvinfo : EIATTR_NUM_MBARRIERS
	.align		4
.L_35:
        /*027c*/ 	.byte	0x03, 0x38
        /*027e*/ 	.short	0x000a


	//----- nvinfo : EIATTR_EXIT_INSTR_OFFSETS
	.align		4
        /*0280*/ 	.byte	0x04, 0x1c
        /*0282*/ 	.short	(.L_37 - .L_36)


	//   ....[0]....
.L_36:
        /*0284*/ 	.word	0x00001200


	//   ....[1]....
        /*0288*/ 	.word	0x00001260


	//   ....[2]....
        /*028c*/ 	.word	0x0000a920


	//   ....[3]....
        /*0290*/ 	.word	0x0000a950


	//   ....[4]....
        /*0294*/ 	.word	0x0000b990


	//----- nvinfo : EIATTR_MAX_THREADS
	.align		4
.L_37:
        /*0298*/ 	.byte	0x04, 0x05
        /*029a*/ 	.short	(.L_39 - .L_38)
.L_38:
        /*029c*/ 	.word	0x00000180
        /*02a0*/ 	.word	0x00000001
        /*02a4*/ 	.word	0x00000001


	//----- nvinfo : EIATTR_CRS_STACK_SIZE
	.align		4
.L_39:
        /*02a8*/ 	.byte	0x04, 0x1e
        /*02aa*/ 	.short	(.L_41 - .L_40)
.L_40:
        /*02ac*/ 	.word	0x00000000


	//----- nvinfo : EIATTR_CBANK_PARAM_SIZE
	.align		4
.L_41:
        /*02b0*/ 	.byte	0x03, 0x19
        /*02b2*/ 	.short	0x0470


	//----- nvinfo : EIATTR_PARAM_CBANK
	.align		4
        /*02b4*/ 	.byte	0x04, 0x0a
        /*02b6*/ 	.short	(.L_43 - .L_42)
	.align		4
.L_42:
        /*02b8*/ 	.word	index@(.nv.constant0._ZN7cutlass13device_kernelINS_4gemm6kernel13GemmUniversalIN4cute5tupleIJiiiiEEENS1_10collective13CollectiveMmaINS1_34MainloopSm90TmaGmmaWarpSpecializedILi2ENS5_IJNS4_1CILi1EEESB_SB_EEENS1_32KernelTmaWarpSpecializedPingpongEEENS5_IJNSA_ILi64EEENSA_ILi256EEENSA_ILi128EEEEEENS_6half_tENS5_IJlSB_lEEESJ_NS5_IJSB_llEEENS4_8TiledMMAINS4_8MMA_AtomIJNS4_4SM904GMMA26MMA_64x256x16_F32F16F16_SSILNSP_5MajorE0ELSR_1ELNSP_7ScaleInE1ELSS_1EEEEEENS4_6LayoutISC_NS5_IJNSA_ILi0EEESW_SW_EEEEENS5_IJNS4_10UnderscoreESZ_SZ_EEEEENS4_13SM90_TMA_LOADENS4_14ComposedLayoutINS4_7SwizzleILi3ELi4ELi3EEENS4_18smem_ptr_flag_bitsILi16EEENSV_INS5_IJNSA_ILi8EEESF_EEENS5_IJSF_SB_EEEEEEEvNS4_8identityES12_NS13_IS15_S17_NSV_INS5_IJSF_S18_EEENS5_IJSB_SF_EEEEEEEvS1D_EENS_8epilogue10collective6detail29Sm90TmaWarpSpecializedAdapterINS1K_15DefaultEpilogueISJ_SK_SK_NS1J_6thread17LinearCombinationISJ_Li1EffLNS1O_9ScaleType4KindE0ELNS_15FloatRoundStyleE2ESJ_EENS1_15EpilogueDefaultEEEEEvvEEEEvNT_6ParamsE)
        /*02bc*/ 	.short	0x0210
        /*02be*/ 	.short	0x0470


	//----- nvinfo : EIATTR_SW_WAR
	.align		4
.L_43:
        /*02c0*/ 	.byte	0x04, 0x36
        /*02c2*/ 	.short	(.L_45 - .L_44)
.L_44:
        /*02c4*/ 	.word	0x00000008
.L_45:


//--------------------- .nv.callgraph             --------------------------
	.section	.nv.callgraph,"",@"SHT_CUDA_CALLGRAPH"
	.align	4
	.sectionentsize	8
	.align		4
        /*0000*/ 	.word	0x00000000
	.align		4
        /*0004*/ 	.word	0xffffffff
	.align		4
        /*0008*/ 	.word	index@(_ZN7cutlass13device_kernelINS_4gemm6kernel13GemmUniversalIN4cute5tupleIJiiiiEEENS1_10collective13CollectiveMmaINS1_34MainloopSm90TmaGmmaWarpSpecializedILi2ENS5_IJNS4_1CILi1EEESB_SB_EEENS1_32KernelTmaWarpSpecializedPingpongEEENS5_IJNSA_ILi64EEENSA_ILi256EEENSA_ILi128EEEEEENS_6half_tENS5_IJlSB_lEEESJ_NS5_IJSB_llEEENS4_8TiledMMAINS4_8MMA_AtomIJNS4_4SM904GMMA26MMA_64x256x16_F32F16F16_SSILNSP_5MajorE0ELSR_1ELNSP_7ScaleInE1ELSS_1EEEEEENS4_6LayoutISC_NS5_IJNSA_ILi0EEESW_SW_EEEEENS5_IJNS4_10UnderscoreESZ_SZ_EEEEENS4_13SM90_TMA_LOADENS4_14ComposedLayoutINS4_7SwizzleILi3ELi4ELi3EEENS4_18smem_ptr_flag_bitsILi16EEENSV_INS5_IJNSA_ILi8EEESF_EEENS5_IJSF_SB_EEEEEEEvNS4_8identityES12_NS13_IS15_S17_NSV_INS5_IJSF_S18_EEENS5_IJSB_SF_EEEEEEEvS1D_EENS_8epilogue10collective6detail29Sm90TmaWarpSpecializedAdapterINS1K_15DefaultEpilogueISJ_SK_SK_NS1J_6thread17LinearCombinationISJ_Li1EffLNS1O_9ScaleType4KindE0ELNS_15FloatRoundStyleE2ESJ_EENS1_15EpilogueDefaultEEEEEvvEEEEvNT_6ParamsE)
	.align		4
        /*000c*/ 	.word	index@(__assertfail)
	.align		4
        /*0010*/ 	.word	0x00000000
	.align		4
        /*0014*/ 	.word	0xfffffffe
	.align		4
        /*0018*/ 	.word	0x00000000
	.align		4
        /*001c*/ 	.word	0xfffffffd
	.align		4
        /*0020*/ 	.word	0x00000000
	.align		4
        /*0024*/ 	.word	0xfffffffc


//--------------------- .nv.constant4             --------------------------
	.section	.nv.constant4,"a",@progbits
	.align	8
	.align		8
.nv.constant4:
        /*0000*/ 	.dword	__assertfail
	.align		8
        /*0008*/ 	.dword	__unnamed_1
	.align		8
        /*0010*/ 	.dword	_ZN40_INTERNAL_6dbea8f5_4_k_cu_aeff2e15_191424cuda3std3__45__cpo5beginE
	.align		8
        /*0018*/ 	.dword	_ZN40_INTERNAL_6dbea8f5_4_k_cu_aeff2e15_191424cuda3std3__45__cpo3endE
	.align		8
        /*0020*/ 	.dword	_ZN40_INTERNAL_6dbea8f5_4_k_cu_aeff2e15_191424cuda3std3__45__cpo6cbeginE
	.align		8
        /*0028*/ 	.dword	_ZN40_INTERNAL_6dbea8f5_4_k_cu_aeff2e15_191424cuda3std3__45__cpo4cendE
	.align		8
        /*0030*/ 	.dword	_ZN40_INTERNAL_6dbea8f5_4_k_cu_aeff2e15_191424cuda3std3__442_GLOBAL__N__6dbea8f5_4_k_cu_aeff2e15_191426ignoreE
	.align		8
        /*0038*/ 	.dword	_ZN40_INTERNAL_6dbea8f5_4_k_cu_aeff2e15_191424cuda3std3__419piecewise_constructE
	.align		8
        /*0040*/ 	.dword	_ZN40_INTERNAL_6dbea8f5_4_k_cu_aeff2e15_191424cuda3std3__48in_placeE
	.align		8
        /*0048*/ 	.dword	_ZN40_INTERNAL_6dbea8f5_4_k_cu_aeff2e15_191424cuda3std6ranges3__45__cpo4swapE
	.align		8
        /*0050*/ 	.dword	_ZN40_INTERNAL_6dbea8f5_4_k_cu_aeff2e15_191424cuda3std6ranges3__45__cpo9iter_moveE
	.align		8
        /*0058*/ 	.dword	_ZN40_INTERNAL_6dbea8f5_4_k_cu_aeff2e15_191424cute7productE
	.align		8
        /*0060*/ 	.dword	_ZN40_INTERNAL_6dbea8f5_4_k_cu_aeff2e15_191424cute1_E
	.align		8
        /*0068*/ 	.dword	$str$22
	.align		8
        /*0070*/ 	.dword	$str$23


//--------------------- .text._ZN7cutlass13device_kernelINS_4gemm6kernel13GemmUniversalIN4cute5tupleIJiiiiEEENS1_10collective13CollectiveMmaINS1_34MainloopSm90TmaGmmaWarpSpecializedILi2ENS5_IJNS4_1CILi1EEESB_SB_EEENS1_32KernelTmaWarpSpecializedPingpongEEENS5_IJNSA_ILi64EEENSA_ILi256EEENSA_ILi128EEEEEENS_6half_tENS5_IJlSB_lEEESJ_NS5_IJSB_llEEENS4_8TiledMMAINS4_8MMA_AtomIJNS4_4SM904GMMA26MMA_64x256x16_F32F16F16_SSILNSP_5MajorE0ELSR_1ELNSP_7ScaleInE1ELSS_1EEEEEENS4_6LayoutISC_NS5_IJNSA_ILi0EEESW_SW_EEEEENS5_IJNS4_10UnderscoreESZ_SZ_EEEEENS4_13SM90_TMA_LOADENS4_14ComposedLayoutINS4_7SwizzleILi3ELi4ELi3EEENS4_18smem_ptr_flag_bitsILi16EEENSV_INS5_IJNSA_ILi8EEESF_EEENS5_IJSF_SB_EEEEEEEvNS4_8identityES12_NS13_IS15_S17_NSV_INS5_IJSF_S18_EEENS5_IJSB_SF_EEEEEEEvS1D_EENS_8epilogue10collective6detail29Sm90TmaWarpSpecializedAdapterINS1K_15DefaultEpilogueISJ_SK_SK_NS1J_6thread17LinearCombinationISJ_Li1EffLNS1O_9ScaleType4KindE0ELNS_15FloatRoundStyleE2ESJ_EENS1_15EpilogueDefaultEEEEEvvEEEEvNT_6ParamsE --------------------------
	.section	.text._ZN7cutlass13device_kernelINS_4gemm6kernel13GemmUniversalIN4cute5tupleIJiiiiEEENS1_10collective13CollectiveMmaINS1_34MainloopSm90TmaGmmaWarpSpecializedILi2ENS5_IJNS4_1CILi1EEESB_SB_EEENS1_32KernelTmaWarpSpecializedPingpongEEENS5_IJNSA_ILi64EEENSA_ILi256EEENSA_ILi128EEEEEENS_6half_tENS5_IJlSB_lEEESJ_NS5_IJSB_llEEENS4_8TiledMMAINS4_8MMA_AtomIJNS4_4SM904GMMA26MMA_64x256x16_F32F16F16_SSILNSP_5MajorE0ELSR_1ELNSP_7ScaleInE1ELSS_1EEEEEENS4_6LayoutISC_NS5_IJNSA_ILi0EEESW_SW_EEEEENS5_IJNS4_10UnderscoreESZ_SZ_EEEEENS4_13SM90_TMA_LOADENS4_14ComposedLayoutINS4_7SwizzleILi3ELi4ELi3EEENS4_18smem_ptr_flag_bitsILi16EEENSV_INS5_IJNSA_ILi8EEESF_EEENS5_IJSF_SB_EEEEEEEvNS4_8identityES12_NS13_IS15_S17_NSV_INS5_IJSF_S18_EEENS5_IJSB_SF_EEEEEEEvS1D_EENS_8epilogue10collective6detail29Sm90TmaWarpSpecializedAdapterINS1K_15DefaultEpilogueISJ_SK_SK_NS1J_6thread17LinearCombinationISJ_Li1EffLNS1O_9ScaleType4KindE0ELNS_15FloatRoundStyleE2ESJ_EENS1_15EpilogueDefaultEEEEEvvEEEEvNT_6ParamsE,"ax",@progbits
	.align	128
.text._ZN7cutlass13device_kernelINS_4gemm6kernel13GemmUniversalIN4cute5tupleIJiiiiEEENS1_10collective13CollectiveMmaINS1_34MainloopSm90TmaGmmaWarpSpecializedILi2ENS5_IJNS4_1CILi1EEESB_SB_EEENS1_32KernelTmaWarpSpecializedPingpongEEENS5_IJNSA_ILi64EEENSA_ILi256EEENSA_ILi128EEEEEENS_6half_tENS5_IJlSB_lEEESJ_NS5_IJSB_llEEENS4_8TiledMMAINS4_8MMA_AtomIJNS4_4SM904GMMA26MMA_64x256x16_F32F16F16_SSILNSP_5MajorE0ELSR_1ELNSP_7ScaleInE1ELSS_1EEEEEENS4_6LayoutISC_NS5_IJNSA_ILi0EEESW_SW_EEEEENS5_IJNS4_10UnderscoreESZ_SZ_EEEEENS4_13SM90_TMA_LOADENS4_14ComposedLayoutINS4_7SwizzleILi3ELi4ELi3EEENS4_18smem_ptr_flag_bitsILi16EEENSV_INS5_IJNSA_ILi8EEESF_EEENS5_IJSF_SB_EEEEEEEvNS4_8identityES12_NS13_IS15_S17_NSV_INS5_IJSF_S18_EEENS5_IJSB_SF_EEEEEEEvS1D_EENS_8epilogue10collective6detail29Sm90TmaWarpSpecializedAdapterINS1K_15DefaultEpilogueISJ_SK_SK_NS1J_6thread17LinearCombinationISJ_Li1EffLNS1O_9ScaleType4KindE0ELNS_15FloatRoundStyleE2ESJ_EENS1_15EpilogueDefaultEEEEEvvEEEEvNT_6ParamsE:
        .type           _ZN7cutlass13device_kernelINS_4gemm6kernel13GemmUniversalIN4cute5tupleIJiiiiEEENS1_10collective13CollectiveMmaINS1_34MainloopSm90TmaGmmaWarpSpecializedILi2ENS5_IJNS4_1CILi1EEESB_SB_EEENS1_32KernelTmaWarpSpecializedPingpongEEENS5_IJNSA_ILi64EEENSA_ILi256EEENSA_ILi128EEEEEENS_6half_tENS5_IJlSB_lEEESJ_NS5_IJSB_llEEENS4_8TiledMMAINS4_8MMA_AtomIJNS4_4SM904GMMA26MMA_64x256x16_F32F16F16_SSILNSP_5MajorE0ELSR_1ELNSP_7ScaleInE1ELSS_1EEEEEENS4_6LayoutISC_NS5_IJNSA_ILi0EEESW_SW_EEEEENS5_IJNS4_10UnderscoreESZ_SZ_EEEEENS4_13SM90_TMA_LOADENS4_14ComposedLayoutINS4_7SwizzleILi3ELi4ELi3EEENS4_18smem_ptr_flag_bitsILi16EEENSV_INS5_IJNSA_ILi8EEESF_EEENS5_IJSF_SB_EEEEEEEvNS4_8identityES12_NS13_IS15_S17_NSV_INS5_IJSF_S18_EEENS5_IJSB_SF_EEEEEEEvS1D_EENS_8epilogue10collective6detail29Sm90TmaWarpSpecializedAdapterINS1K_15DefaultEpilogueISJ_SK_SK_NS1J_6thread17LinearCombinationISJ_Li1EffLNS1O_9ScaleType4KindE0ELNS_15FloatRoundStyleE2ESJ_EENS1_15EpilogueDefaultEEEEEvvEEEEvNT_6ParamsE,@function
        .size           _ZN7cutlass13device_kernelINS_4gemm6kernel13GemmUniversalIN4cute5tupleIJiiiiEEENS1_10collective13CollectiveMmaINS1_34MainloopSm90TmaGmmaWarpSpecializedILi2ENS5_IJNS4_1CILi1EEESB_SB_EEENS1_32KernelTmaWarpSpecializedPingpongEEENS5_IJNSA_ILi64EEENSA_ILi256EEENSA_ILi128EEEEEENS_6half_tENS5_IJlSB_lEEESJ_NS5_IJSB_llEEENS4_8TiledMMAINS4_8MMA_AtomIJNS4_4SM904GMMA26MMA_64x256x16_F32F16F16_SSILNSP_5MajorE0ELSR_1ELNSP_7ScaleInE1ELSS_1EEEEEENS4_6LayoutISC_NS5_IJNSA_ILi0EEESW_SW_EEEEENS5_IJNS4_10UnderscoreESZ_SZ_EEEEENS4_13SM90_TMA_LOADENS4_14ComposedLayoutINS4_7SwizzleILi3ELi4ELi3EEENS4_18smem_ptr_flag_bitsILi16EEENSV_INS5_IJNSA_ILi8EEESF_EEENS5_IJSF_SB_EEEEEEEvNS4_8identityES12_NS13_IS15_S17_NSV_INS5_IJSF_S18_EEENS5_IJSB_SF_EEEEEEEvS1D_EENS_8epilogue10collective6detail29Sm90TmaWarpSpecializedAdapterINS1K_15DefaultEpilogueISJ_SK_SK_NS1J_6thread17LinearCombinationISJ_Li1EffLNS1O_9ScaleType4KindE0ELNS_15FloatRoundStyleE2ESJ_EENS1_15EpilogueDefaultEEEEEvvEEEEvNT_6ParamsE,(.L_x_320 - _ZN7cutlass13device_kernelINS_4gemm6kernel13GemmUniversalIN4cute5tupleIJiiiiEEENS1_10collective13CollectiveMmaINS1_34MainloopSm90TmaGmmaWarpSpecializedILi2ENS5_IJNS4_1CILi1EEESB_SB_EEENS1_32KernelTmaWarpSpecializedPingpongEEENS5_IJNSA_ILi64EEENSA_ILi256EEENSA_ILi128EEEEEENS_6half_tENS5_IJlSB_lEEESJ_NS5_IJSB_llEEENS4_8TiledMMAINS4_8MMA_AtomIJNS4_4SM904GMMA26MMA_64x256x16_F32F16F16_SSILNSP_5MajorE0ELSR_1ELNSP_7ScaleInE1ELSS_1EEEEEENS4_6LayoutISC_NS5_IJNSA_ILi0EEESW_SW_EEEEENS5_IJNS4_10UnderscoreESZ_SZ_EEEEENS4_13SM90_TMA_LOADENS4_14ComposedLayoutINS4_7SwizzleILi3ELi4ELi3EEENS4_18smem_ptr_flag_bitsILi16EEENSV_INS5_IJNSA_ILi8EEESF_EEENS5_IJSF_SB_EEEEEEEvNS4_8identityES12_NS13_IS15_S17_NSV_INS5_IJSF_S18_EEENS5_IJSB_SF_EEEEEEEvS1D_EENS_8epilogue10collective6detail29Sm90TmaWarpSpecializedAdapterINS1K_15DefaultEpilogueISJ_SK_SK_NS1J_6thread17LinearCombinationISJ_Li1EffLNS1O_9ScaleType4KindE0ELNS_15FloatRoundStyleE2ESJ_EENS1_15EpilogueDefaultEEEEEvvEEEEvNT_6ParamsE)
        .other          _ZN7cutlass13device_kernelINS_4gemm6kernel13GemmUniversalIN4cute5tupleIJiiiiEEENS1_10collective13CollectiveMmaINS1_34MainloopSm90TmaGmmaWarpSpecializedILi2ENS5_IJNS4_1CILi1EEESB_SB_EEENS1_32KernelTmaWarpSpecializedPingpongEEENS5_IJNSA_ILi64EEENSA_ILi256EEENSA_ILi128EEEEEENS_6half_tENS5_IJlSB_lEEESJ_NS5_IJSB_llEEENS4_8TiledMMAINS4_8MMA_AtomIJNS4_4SM904GMMA26MMA_64x256x16_F32F16F16_SSILNSP_5MajorE0ELSR_1ELNSP_7ScaleInE1ELSS_1EEEEEENS4_6LayoutISC_NS5_IJNSA_ILi0EEESW_SW_EEEEENS5_IJNS4_10UnderscoreESZ_SZ_EEEEENS4_13SM90_TMA_LOADENS4_14ComposedLayoutINS4_7SwizzleILi3ELi4ELi3EEENS4_18smem_ptr_flag_bitsILi16EEENSV_INS5_IJNSA_ILi8EEESF_EEENS5_IJSF_SB_EEEEEEEvNS4_8identityES12_NS13_IS15_S17_NSV_INS5_IJSF_S18_EEENS5_IJSB_SF_EEEEEEEvS1D_EENS_8epilogue10collective6detail29Sm90TmaWarpSpecializedAdapterINS1K_15DefaultEpilogueISJ_SK_SK_NS1J_6thread17LinearCombinationISJ_Li1EffLNS1O_9ScaleType4KindE0ELNS_15FloatRoundStyleE2ESJ_EENS1_15EpilogueDefaultEEEEEvvEEEEvNT_6ParamsE,@"STO_CUDA_ENTRY STV_DEFAULT"
_ZN7cutlass13device_kernelINS_4gemm6kernel13GemmUniversalIN4cute5tupleIJiiiiEEENS1_10collective13CollectiveMmaINS1_34MainloopSm90TmaGmmaWarpSpecializedILi2ENS5_IJNS4_1CILi1EEESB_SB_EEENS1_32KernelTmaWarpSpecializedPingpongEEENS5_IJNSA_ILi64EEENSA_ILi256EEENSA_ILi128EEEEEENS_6half_tENS5_IJlSB_lEEESJ_NS5_IJSB_llEEENS4_8TiledMMAINS4_8MMA_AtomIJNS4_4SM904GMMA26MMA_64x256x16_F32F16F16_SSILNSP_5MajorE0ELSR_1ELNSP_7ScaleInE1ELSS_1EEEEEENS4_6LayoutISC_NS5_IJNSA_ILi0EEESW_SW_EEEEENS5_IJNS4_10UnderscoreESZ_SZ_EEEEENS4_13SM90_TMA_LOADENS4_14ComposedLayoutINS4_7SwizzleILi3ELi4ELi3EEENS4_18smem_ptr_flag_bitsILi16EEENSV_INS5_IJNSA_ILi8EEESF_EEENS5_IJSF_SB_EEEEEEEvNS4_8identityES12_NS13_IS15_S17_NSV_INS5_IJSF_S18_EEENS5_IJSB_SF_EEEEEEEvS1D_EENS_8epilogue10collective6detail29Sm90TmaWarpSpecializedAdapterINS1K_15DefaultEpilogueISJ_SK_SK_NS1J_6thread17LinearCombinationISJ_Li1EffLNS1O_9ScaleType4KindE0ELNS_15FloatRoundStyleE2ESJ_EENS1_15EpilogueDefaultEEEEEvvEEEEvNT_6ParamsE:
[----:B------:R-:W0:Y:S01]  /*0000*/  LDC R1, c[0x0][0x28] ;  /* 0x00000a00ff017b82 */ /* 0x000e220000000800 */
[----:B------:R-:W1:Y:S01]  /*0010*/  S2R R4, SR_TID.X ;  /* 0x0000000000047919 */ /* 0x000e620000002100 */
[----:B------:R-:W-:Y:S01]  /*0020*/  ELECT P0, URZ, PT ;  /* 0x00000000003f782f */ /* 0x000fe20003800000 */
[----:B------:R-:W-:Y:S01]  /*0030*/  BSSY B0, `(.L_x_0) ;  /* 0x0000014000007945 */ /* 0x000fe20003800000 */
[----:B-1----:R-:W-:-:S05]  /*0040*/  SHF.R.U32.HI R0, RZ, 0x5, R4 ;  /* 0x00000005ff007819 */ /* 0x002fca0000011604 */
[----:B------:R-:W1:Y:S02]  /*0050*/  SHFL.IDX PT, R2, R0, RZ, 0x1f ;  /* 0x00001fff00027589 */ /* 0x000e6400000e0000 */
[----:B-1----:R-:W-:Y:S02]  /*0060*/  R2UR UR8, R2 ;  /* 0x00000000020872ca */ /* 0x002fe400000e0000 */
[----:B------:R-:W-:-:S05]  /*0070*/  SHF.R.U32.HI R2, RZ, 0x7, R4 ;  /* 0x00000007ff027819 */ /* 0x000fca0000011604 */
[----:B------:R1:W2:Y:S06]  /*0080*/  SHFL.IDX PT, R3, R2, RZ, 0x1f ;  /* 0x00001fff02037589 */ /* 0x0002ac00000e0000 */
[----:B------:R-:W-:Y:S02]  /*0090*/  USHF.R.S32.HI UR4, URZ, 0x1f, UR8 ;  /* 0x0000001f3f047899 */ /* 0x000fe40008011408 */
[----:B------:R-:W-:Y:S02]  /*00a0*/  ISETP.NE.OR P0, PT, RZ, UR8, !P0 ;  /* 0x00000008ff007c0c */ /* 0x000fe4000c705670 */
[----:B------:R-:W-:-:S04]  /*00b0*/  ULEA.HI UR4, UR4, UR8, URZ, 0x2 ;  /* 0x0000000804047291 */ /* 0x000fc8000f8f103f */
[----:B------:R-:W-:-:S04]  /*00c0*/  ULOP3.LUT UR4, UR4, 0xfffffffc, URZ, 0xc0, !UPT ;  /* 0xfffffffc04047892 */ /* 0x000fc8000f8ec03f */
[----:B------:R-:W-:-:S03]  /*00d0*/  UIADD3 UR8, UR8, -UR4, URZ ;  /* 0x8000000408087290 */ /* 0x000fc6000fffe03f */
[----:B01----:R-:W-:Y:S09]  /*00e0*/  @P0 BRA `(.L_x_1) ;  /* 0x0000000000200947 */ /* 0x003ff20003800000 */
[----:B------:R-:W-:Y:S02]  /*00f0*/  ULDC.64 UR4, c[0x0][0x198] ;  /* 0x0000660000047ab9 */ /* 0x000fe40000000a00 */
[----:B------:R-:W-:Y:S02]  /*0100*/  UIADD3 UR6, UP0, UR4, 0xf0, URZ ;  /* 0x000000f004067890 */ /* 0x000fe4000ff1e03f */
[----:B------:R-:W-:Y:S02]  /*0110*/  UIADD3 UR4, UP1, UR4, 0x1f0, URZ ;  /* 0x000001f004047890 */ /* 0x000fe4000ff3e03f */
[----:B------:R-:W-:Y:S02]  /*0120*/  UIADD3.X UR7, URZ, UR5, URZ, UP0, !UPT ;  /* 0x000000053f077290 */ /* 0x000fe400087fe43f */
[----:B------:R-:W-:-:S07]  /*0130*/  UIADD3.X UR5, URZ, UR5, URZ, UP1, !UPT ;  /* 0x000000053f057290 */ /* 0x000fce0008ffe43f */
[----:B------:R0:W-:Y:S02]  /*0140*/  UTMACCTL.PF [UR6] ;  /* 0x00000000060079b9 */ /* 0x0001e40008040000 */
[----:B------:R0:W-:Y:S02]  /*0150*/  UTMACCTL.PF [UR4] ;  /* 0x00000000040079b9 */ /* 0x0001e40008040000 */
[----:B0-----:R-:W-:Y:S01]  /*0160*/  NOP ;  /* 0x0000000000007918 */ /* 0x001fe20000000000 */
.L_x_1:
[----:B------:R-:W-:Y:S05]  /*0170*/  BSYNC B0 ;  /* 0x0000000000007941 */ /* 0x000fea0003800000 */
.L_x_0:
[----:B------:R-:W0:Y:S01]  /*0180*/  SHFL.IDX PT, R5, R0, RZ, 0x1f ;  /* 0x00001fff00057589 */ /* 0x000e2200000e0000 */
[----:B--2---:R-:W-:Y:S01]  /*0190*/  R2UR UR15, R3 ;  /* 0x00000000030f72ca */ /* 0x004fe200000e0000 */
[----:B------:R-:W-:-:S04]  /*01a0*/  UISETP.NE.AND UP0, UPT, UR8, 0x3, UPT ;  /* 0x000000030800788c */ /* 0x000fc8000bf05270 */
[----:B------:R-:W-:-:S08]  /*01b0*/  UISETP.EQ.OR UP0, UPT, UR8, URZ, !UP0 ;  /* 0x0000003f0800728c */ /* 0x000fd0000c702670 */
[----:B------:R-:W-:Y:S02]  /*01c0*/  UIADD3 UR18, UR15, -0x1, URZ ;  /* 0xffffffff0f127890 */ /* 0x000fe4000fffe03f */
[----:B------:R-:W-:Y:S02]  /*01d0*/  UISETP.EQ.AND UP0, UPT, UR15, URZ, UP0 ;  /* 0x0000003f0f00728c */ /* 0x000fe40008702270 */
[----:B------:R-:W-:Y:S02]  /*01e0*/  UISETP.GE.U32.AND UP1, UPT, UR18, 0x2, UPT ;  /* 0x000000021200788c */ /* 0x000fe4000bf26070 */
[----:B------:R-:W-:Y:S01]  /*01f0*/  USEL UR39, URZ, 0x1, !UP0 ;  /* 0x000000013f277887 */ /* 0x000fe2000c000000 */
[----:B0-----:R-:W-:-:S03]  /*0200*/  ISETP.NE.AND P0, PT, R5, RZ, PT ;  /* 0x000000ff0500720c */ /* 0x001fc60003f05270 */
[----:B------:R-:W-:-:S10]  /*0210*/  USEL UR39, UR39, 0x2, UP1 ;  /* 0x0000000227277887 */ /* 0x000fd40008800000 */
[----:B------:R-:W-:Y:S05]  /*0220*/  @P0 BRA `(.L_x_2) ;  /* 0x0000000000480947 */ /* 0x000fea0003800000 */
[----:B------:R-:W0:Y:S01]  /*0230*/  S2UR UR9, SR_CgaCtaId ;  /* 0x00000000000979c3 */ /* 0x000e220000008800 */
[----:B------:R-:W-:Y:S01]  /*0240*/  UMOV UR4, 0x400 ;  /* 0x0000040000047882 */ /* 0x000fe20000000000 */
[----:B------:R-:W-:Y:S01]  /*0250*/  UMOV UR5, 0x1 ;  /* 0x0000000100057882 */ /* 0x000fe20000000000 */
[----:B------:R-:W-:Y:S01]  /*0260*/  UMOV UR6, 0x80 ;  /* 0x0000008000067882 */ /* 0x000fe20000000000 */
[----:B------:R-:W-:Y:S01]  /*0270*/  ELECT P0, URZ, PT ;  /* 0x00000000003f782f */ /* 0x000fe20003800000 */
[----:B------:R-:W-:-:S04]  /*0280*/  UIADD3 UR6, -UR6, 0x100000, URZ ;  /* 0x0010000006067890 */ /* 0x000fc8000fffe13f */
[----:B------:R-:W-:Y:S02]  /*0290*/  USHF.L.U32 UR7, UR6, 0xb, URZ ;  /* 0x0000000b06077899 */ /* 0x000fe4000800063f */
[----:B------:R-:W-:Y:S02]  /*02a0*/  USHF.L.U32 UR6, UR6, 0x1, URZ ;  /* 0x0000000106067899 */ /* 0x000fe4000800063f */
[----:B0-----:R-:W-:Y:S02]  /*02b0*/  ULEA UR9, UR9, UR4, 0x18 ;  /* 0x0000000409097291 */ /* 0x001fe4000f8ec03f */
[----:B------:R-:W-:-:S04]  /*02c0*/  UIADD3 UR4, -UR5, 0x100000, URZ ;  /* 0x0010000005047890 */ /* 0x000fc8000fffe13f */
[----:B------:R-:W-:Y:S02]  /*02d0*/  USHF.L.U32 UR5, UR4, 0xb, URZ ;  /* 0x0000000b04057899 */ /* 0x000fe4000800063f */
[----:B------:R-:W-:Y:S01]  /*02e0*/  USHF.L.U32 UR4, UR4, 0x1, URZ ;  /* 0x0000000104047899 */ /* 0x000fe2000800063f */
[----:B------:R-:W0:Y:S11]  /*02f0*/  FENCE.VIEW.ASYNC.S ;  /* 0x00000000000073c6 */ /* 0x000e360000000000 */
[----:B0-----:R0:W1:Y:S01]  /*0300*/  SYNCS.EXCH.64 URZ, [UR9], UR4 ;  /* 0x00000004093f75b2 */ /* 0x0010620008000100 */
[----:B------:R0:W2:Y:S01]  /*0310*/  SYNCS.EXCH.64 URZ, [UR9+0x10], UR6 ;  /* 0x00001006093f75b2 */ /* 0x0000a20008000100 */
[----:B------:R0:W3:Y:S01]  /*0320*/  SYNCS.EXCH.64 URZ, [UR9+0x8], UR4 ;  /* 0x00000804093f75b2 */ /* 0x0000e20008000100 */
[----:B------:R0:W4:Y:S01]  /*0330*/  SYNCS.EXCH.64 URZ, [UR9+0x18], UR6 ;  /* 0x00001806093f75b2 */ /* 0x0001220008000100 */
[----:B------:R-:W-:Y:S01]  /*0340*/  NOP ;  /* 0x0000000000007918 */ /* 0x000fe20000000000 */
.L_x_2:
[----:B------:R-:W5:Y:S01]  /*0350*/  SHFL.IDX PT, R5, R0, RZ, 0x1f ;  /* 0x00001fff00057589 */ /* 0x000f6200000e0000 */
[----:B------:R-:W-:Y:S01]  /*0360*/  ELECT P0, URZ, PT ;  /* 0x00000000003f782f */ /* 0x000fe20003800000 */
[----:B------:R-:W-:Y:S01]  /*0370*/  NOP ;  /* 0x0000000000007918 */ /* 0x000fe20000000000 */
[----:B------:R-:W-:Y:S01]  /*0380*/  ELECT P1, URZ, PT ;  /* 0x00000000003f782f */ /* 0x000fe20003820000 */
[----:B------:R-:W1:Y:S01]  /*0390*/  SHFL.IDX PT, R3, R0, RZ, 0x1f ;  /* 0x00001fff00037589 */ /* 0x000e6200000e0000 */
[----:B0-----:R-:W-:Y:S01]  /*03a0*/  UMOV UR4, 0x20 ;  /* 0x0000002000047882 */ /* 0x001fe20000000000 */
[----:B------:R-:W-:Y:S01]  /*03b0*/  UMOV UR12, 0x80 ;  /* 0x00000080000c7882 */ /* 0x000fe20000000000 */
[----:B------:R-:W-:Y:S01]  /*03c0*/  NOP ;  /* 0x0000000000007918 */ /* 0x000fe20000000000 */
[----:B------:R0:W0:Y:S01]  /*03d0*/  SHFL.IDX PT, R0, R2, RZ, 0x1f ;  /* 0x00001fff02007589 */ /* 0x00002200000e0000 */
[----:B------:R-:W-:Y:S01]  /*03e0*/  ULDC.64 UR50, c[0x0][0x208] ;  /* 0x0000820000327ab9 */ /* 0x000fe20000000a00 */
[----:B-----5:R-:W-:-:S02]  /*03f0*/  ISETP.NE.OR P0, PT, R5, RZ, !P0 ;  /* 0x000000ff0500720c */ /* 0x020fc40004705670 */
[----:B-1----:R-:W-:Y:S02]  /*0400*/  ISETP.NE.OR P1, PT, R3, RZ, !P1 ;  /* 0x000000ff0300720c */ /* 0x002fe40004f25670 */
[----:B------:R-:W-:-:S04]  /*0410*/  SHF.R.S32.HI R3, RZ, 0x1f, R4 ;  /* 0x0000001fff037819 */ /* 0x000fc80000011404 */
[----:B------:R-:W-:-:S05]  /*0420*/  LEA.HI R3, R3, R4, RZ, 0x7 ;  /* 0x0000000403037211 */ /* 0x000fca00078f38ff */
[----:B------:R-:W-:Y:S01]  /*0430*/  VOTEU.ALL UP0, P0 ;  /* 0x00000000003f7886 */ /* 0x000fe20000000000 */
[----:B------:R-:W-:Y:S01]  /*0440*/  LOP3.LUT R3, R3, 0xffffff80, RZ, 0xc0, !PT ;  /* 0xffffff8003037812 */ /* 0x000fe200078ec0ff */
[----:B------:R-:W-:-:S03]  /*0450*/  VOTEU.ALL UP1, P1 ;  /* 0x00000000003f7886 */ /* 0x000fc60000820000 */
[----:B------:R-:W1:Y:S01]  /*0460*/  @!UP0 S2UR UR7, SR_CgaCtaId ;  /* 0x00000000000789c3 */ /* 0x000e620000008800 */
[----:B------:R-:W-:Y:S01]  /*0470*/  @!UP0 UMOV UR6, 0x400 ;  /* 0x0000040000068882 */ /* 0x000fe20000000000 */
[----:B------:R-:W-:-:S04]  /*0480*/  @!UP0 UIADD3 UR4, -UR4, 0x100000, URZ ;  /* 0x0010000004048890 */ /* 0x000fc8000fffe13f */
[----:B------:R-:W-:Y:S02]  /*0490*/  @!UP0 USHF.L.U32 UR5, UR4, 0xb, URZ ;  /* 0x0000000b04058899 */ /* 0x000fe4000800063f */
[----:B------:R-:W-:Y:S01]  /*04a0*/  @!UP0 USHF.L.U32 UR4, UR4, 0x1, URZ ;  /* 0x0000000104048899 */ /* 0x000fe2000800063f */
[----:B------:R-:W-:Y:S01]  /*04b0*/  IMAD.IADD R3, R4, 0x1, -R3 ;  /* 0x0000000104037824 */ /* 0x000fe200078e0a03 */
[----:B------:R-:W-:Y:S01]  /*04c0*/  @!UP1 UMOV UR10, 0x400 ;  /* 0x00000400000a9882 */ /* 0x000fe20000000000 */
[----:B------:R-:W-:Y:S01]  /*04d0*/  VOTEU.ALL UP2, P1 ;  /* 0x00000000003f7886 */ /* 0x000fe20000840000 */
[----:B------:R-:W-:Y:S01]  /*04e0*/  VOTEU.ALL UP3, P1 ;  /* 0x00000000003f7886 */ /* 0x000fe20000860000 */
[----:B------:R-:W-:Y:S01]  /*04f0*/  VOTEU.ALL UP4, P1 ;  /* 0x00000000003f7886 */ /* 0x000fe20000880000 */
[----:B------:R-:W5:Y:S01]  /*0500*/  @!UP1 S2UR UR11, SR_CgaCtaId ;  /* 0x00000000000b99c3 */ /* 0x000f620000008800 */
[----:B------:R-:W-:Y:S01]  /*0510*/  VOTEU.ALL UP5, P1 ;  /* 0x00000000003f7886 */ /* 0x000fe200008a0000 */
[----:B------:R-:W-:Y:S01]  /*0520*/  ISETP.NE.AND P1, PT, RZ, UR15, PT ;  /* 0x0000000fff007c0c */ /* 0x000fe2000bf25270 */
[----:B-1----:R-:W-:-:S02]  /*0530*/  @!UP0 ULEA UR9, UR7, UR6, 0x18 ;  /* 0x0000000607098291 */ /* 0x002fc4000f8ec03f */
[----:B------:R-:W-:-:S04]  /*0540*/  @!UP1 UIADD3 UR6, -UR12, 0x100000, URZ ;  /* 0x001000000c069890 */ /* 0x000fc8000fffe13f */
[----:B------:R-:W-:Y:S02]  /*0550*/  @!UP1 USHF.L.U32 UR7, UR6, 0xb, URZ ;  /* 0x0000000b06079899 */ /* 0x000fe4000800063f */
[----:B------:R-:W-:Y:S01]  /*0560*/  @!UP1 USHF.L.U32 UR6, UR6, 0x1, URZ ;  /* 0x0000000106069899 */ /* 0x000fe2000800063f */
[----:B------:R-:W-:Y:S01]  /*0570*/  VOTEU.ALL UP0, P0 ;  /* 0x00000000003f7886 */ /* 0x000fe20000000000 */
[----:B-----5:R-:W-:Y:S01]  /*0580*/  @!UP1 ULEA UR10, UR11, UR10, 0x18 ;  /* 0x0000000a0b0a9291 */ /* 0x020fe2000f8ec03f */
[----:B------:R-:W-:Y:S01]  /*0590*/  VOTEU.ALL UP1, P0 ;  /* 0x00000000003f7886 */ /* 0x000fe20000020000 */
[----:B------:R-:W1:Y:S02]  /*05a0*/  FENCE.VIEW.ASYNC.S ;  /* 0x00000000000073c6 */ /* 0x000e640000000000 */
[----:B-1----:R-:W2:Y:S02]  /*05b0*/  @!UP0 SYNCS.EXCH.64 URZ, [UR9+0x50], UR4 ;  /* 0x00005004093f85b2 */ /* 0x002ea40008000100 */
[----:B------:R1:W2:Y:S01]  /*05c0*/  @!UP1 SYNCS.EXCH.64 URZ, [UR9+0x58], UR4 ;  /* 0x00005804093f95b2 */ /* 0x0002a20008000100 */
[----:B------:R-:W-:Y:S01]  /*05d0*/  NOP ;  /* 0x0000000000007918 */ /* 0x000fe20000000000 */
[----:B-1----:R-:W-:-:S02]  /*05e0*/  ULDC.64 UR4, c[0x0][0x598] ;  /* 0x0001660000047ab9 */ /* 0x002fc40000000a00 */
[----:B------:R-:W-:Y:S02]  /*05f0*/  ISETP.NE.U32.AND P0, PT, RZ, UR4, PT ;  /* 0x00000004ff007c0c */ /* 0x000fe4000bf05070 */
[----:B------:R1:W2:Y:S02]  /*0600*/  @!UP2 SYNCS.EXCH.64 URZ, [UR10+0x30], UR6 ;  /* 0x000030060a3fa5b2 */ /* 0x0002a40008000100 */
[----:B------:R-:W-:Y:S01]  /*0610*/  ISETP.NE.AND.EX P0, PT, RZ, UR5, PT, P0 ;  /* 0x00000005ff007c0c */ /* 0x000fe2000bf05300 */
[----:B------:R1:W2:Y:S01]  /*0620*/  @!UP3 SYNCS.EXCH.64 URZ, [UR10+0x38], UR6 ;  /* 0x000038060a3fb5b2 */ /* 0x0002a20008000100 */
[----:B------:R1:W2:Y:S01]  /*0630*/  @!UP4 SYNCS.EXCH.64 URZ, [UR10+0x40], UR6 ;  /* 0x000040060a3fc5b2 */ /* 0x0002a20008000100 */
[----:B------:R1:W2:Y:S01]  /*0640*/  @!UP5 SYNCS.EXCH.64 URZ, [UR10+0x48], UR6 ;  /* 0x000048060a3fd5b2 */ /* 0x0002a20008000100 */
[----:B------:R-:W-:Y:S01]  /*0650*/  NOP ;  /* 0x0000000000007918 */ /* 0x000fe20000000000 */
[----:B--234-:R-:W-:Y:S08]  /*0660*/  BAR.SYNC.DEFER_BLOCKING 0x0 ;  /* 0x0000000000007b1d */ /* 0x01cff00000010000 */
[----:B01----:R-:W-:Y:S05]  /*0670*/  @!P0 BRA `(.L_x_3) ;  /* 0x00000000001c8947 */ /* 0x003fea0003800000 */
[----:B------:R-:W0:Y:S02]  /*0680*/  LDC.64 R6, c[0x0][0x598] ;  /* 0x00016600ff067b82 */ /* 0x000e240000000a00 */
[----:B0-----:R-:W2:Y:S02]  /*0690*/  LDG.E.64 R6, desc[UR50][R6.64] ;  /* 0x0000003206067981 */ /* 0x001ea4000c1e1b00 */
[----:B--2---:R-:W-:-:S04]  /*06a0*/  ISETP.NE.U32.AND P0, PT, R6, RZ, PT ;  /* 0x000000ff0600720c */ /* 0x004fc80003f05070 */
[----:B------:R-:W-:-:S13]  /*06b0*/  ISETP.NE.AND.EX P0, PT, R7, RZ, PT, P0 ;  /* 0x000000ff0700720c */ /* 0x000fda0003f05300 */
[----:B------:R-:W-:Y:S05]  /*06c0*/  @!P0 BRA `(.L_x_3) ;  /* 0x0000000000088947 */ /* 0x000fea0003800000 */
[----:B------:R1:W5:Y:S01]  /*06d0*/  LD.E R23, desc[UR50][R6.64] ;  /* 0x0000003206177980 */ /* 0x000362000c101900 */
[----:B------:R-:W-:Y:S05]  /*06e0*/  BRA `(.L_x_4) ;  /* 0x0000000000247947 */ /* 0x000fea0003800000 */
.L_x_3:
[----:B------:R-:W-:Y:S02]  /*06f0*/  ULDC.64 UR4, c[0x0][0x588] ;  /* 0x0001620000047ab9 */ /* 0x000fe40000000a00 */
[----:B------:R-:W-:-:S04]  /*0700*/  ISETP.NE.U32.AND P0, PT, RZ, UR4, PT ;  /* 0x00000004ff007c0c */ /* 0x000fc8000bf05070 */
[----:B------:R-:W-:-:S13]  /*0710*/  ISETP.NE.AND.EX P0, PT, RZ, UR5, PT, P0 ;  /* 0x00000005ff007c0c */ /* 0x000fda000bf05300 */
[----:B------:R-:W-:Y:S05]  /*0720*/  @!P0 BRA `(.L_x_5) ;  /* 0x00000000000c8947 */ /* 0x000fea0003800000 */
[----:B------:R-:W0:Y:S02]  /*0730*/  LDC.64 R6, c[0x0][0x588] ;  /* 0x00016200ff067b82 */ /* 0x000e240000000a00 */
[----:B0-----:R0:W5:Y:S01]  /*0740*/  LDG.E R23, desc[UR50][R6.64] ;  /* 0x0000003206177981 */ /* 0x001162000c1e1900 */
[----:B------:R-:W-:Y:S05]  /*0750*/  BRA `(.L_x_4) ;  /* 0x0000000000087947 */ /* 0x000fea0003800000 */
.L_x_5:
[----:B------:R-:W-:Y:S02]  /*0760*/  ULDC UR4, c[0x0][0x580] ;  /* 0x0001600000047ab9 */ /* 0x000fe40000000800 */
[----:B------:R-:W-:-:S07]  /*0770*/  IMAD.U32 R23, RZ, RZ, UR4 ;  /* 0x00000004ff177e24 */ /* 0x000fce000f8e00ff */
.L_x_4:
[----:B------:R-:W-:Y:S02]  /*0780*/  ULDC.64 UR4, c[0x0][0x5a0] ;  /* 0x0001680000047ab9 */ /* 0x000fe40000000a00 */
[----:B------:R-:W-:-:S04]  /*0790*/  ISETP.NE.U32.AND P0, PT, RZ, UR4, PT ;  /* 0x00000004ff007c0c */ /* 0x000fc8000bf05070 */
[----:B------:R-:W-:-:S13]  /*07a0*/  ISETP.NE.AND.EX P0, PT, RZ, UR5, PT, P0 ;  /* 0x00000005ff007c0c */ /* 0x000fda000bf05300 */
[----:B------:R-:W-:Y:S05]  /*07b0*/  @!P0 BRA `(.L_x_6) ;  /* 0x00000000001c8947 */ /* 0x000fea0003800000 */
[----:B01----:R-:W0:Y:S02]  /*07c0*/  LDC.64 R6, c[0x0][0x5a0] ;  /* 0x00016800ff067b82 */ /* 0x003e240000000a00 */
[----:B0-----:R-:W2:Y:S02]  /*07d0*/  LDG.E.64 R6, desc[UR50][R6.64] ;  /* 0x0000003206067981 */ /* 0x001ea4000c1e1b00 */
[----:B--2---:R-:W-:-:S04]  /*07e0*/  ISETP.NE.U32.AND P0, PT, R6, RZ, PT ;  /* 0x000000ff0600720c */ /* 0x004fc80003f05070 */
[----:B------:R-:W-:-:S13]  /*07f0*/  ISETP.NE.AND.EX P0, PT, R7, RZ, PT, P0 ;  /* 0x000000ff0700720c */ /* 0x000fda0003f05300 */
[----:B------:R-:W-:Y:S05]  /*0800*/  @!P0 BRA `(.L_x_6) ;  /* 0x0000000000088947 */ /* 0x000fea0003800000 */
[----:B------:R3:W5:Y:S01]  /*0810*/  LD.E R22, desc[UR50][R6.64] ;  /* 0x0000003206167980 */ /* 0x000762000c101900 */
[----:B------:R-:W-:Y:S05]  /*0820*/  BRA `(.L_x_7) ;  /* 0x0000000000247947 */ /* 0x000fea0003800000 */
.L_x_6:
[----:B------:R-:W-:Y:S02]  /*0830*/  ULDC.64 UR4, c[0x0][0x590] ;  /* 0x0001640000047ab9 */ /* 0x000fe40000000a00 */
[----:B------:R-:W-:-:S04]  /*0840*/  ISETP.NE.U32.AND P0, PT, RZ, UR4, PT ;  /* 0x00000004ff007c0c */ /* 0x000fc8000bf05070 */
[----:B------:R-:W-:-:S13]  /*0850*/  ISETP.NE.AND.EX P0, PT, RZ, UR5, PT, P0 ;  /* 0x00000005ff007c0c */ /* 0x000fda000bf05300 */
[----:B------:R-:W-:Y:S05]  /*0860*/  @!P0 BRA `(.L_x_8) ;  /* 0x00000000000c8947 */ /* 0x000fea0003800000 */
[----:B01----:R-:W0:Y:S02]  /*0870*/  LDC.64 R6, c[0x0][0x590] ;  /* 0x00016400ff067b82 */ /* 0x003e240000000a00 */
[----:B0-----:R2:W5:Y:S01]  /*0880*/  LDG.E R22, desc[UR50][R6.64] ;  /* 0x0000003206167981 */ /* 0x001562000c1e1900 */
[----:B------:R-:W-:Y:S05]  /*0890*/  BRA `(.L_x_7) ;  /* 0x0000000000087947 */ /* 0x000fea0003800000 */
.L_x_8:
[----:B------:R-:W-:Y:S02]  /*08a0*/  ULDC UR4, c[0x0][0x584] ;  /* 0x0001610000047ab9 */ /* 0x000fe40000000800 */
[----:B------:R-:W-:-:S07]  /*08b0*/  IMAD.U32 R22, RZ, RZ, UR4 ;  /* 0x00000004ff167e24 */ /* 0x000fce000f8e00ff */
.L_x_7:
[----:B------:R-:W4:Y:S01]  /*08c0*/  S2UR UR10, SR_CTAID.Y ;  /* 0x00000000000a79c3 */ /* 0x000f220000002600 */
[----:B------:R-:W-:Y:S01]  /*08d0*/  ULDC UR5, c[0x0][0x65c] ;  /* 0x0001970000057ab9 */ /* 0x000fe20000000800 */
[----:B------:R-:W-:Y:S01]  /*08e0*/  UISETP.NE.AND UP0, UPT, UR15, 0x2, UPT ;  /* 0x000000020f00788c */ /* 0x000fe2000bf05270 */
[----:B------:R-:W-:Y:S01]  /*08f0*/  PRMT R5, RZ, 0x7610, R5 ;  /* 0x00007610ff057816 */ /* 0x000fe20000000005 */
[----:B------:R-:W-:Y:S01]  /*0900*/  UISETP.NE.AND UP2, UPT, UR5, 0x1, UPT ;  /* 0x000000010500788c */ /* 0x000fe2000bf45270 */
[----:B------:R-:W-:Y:S02]  /*0910*/  IMAD.MOV.U32 R18, RZ, RZ, -0x1 ;  /* 0xffffffffff127424 */ /* 0x000fe400078e00ff */
[----:B------:R-:W-:Y:S01]  /*0920*/  IMAD.MOV.U32 R19, RZ, RZ, -0x1 ;  /* 0xffffffffff137424 */ /* 0x000fe200078e00ff */
[----:B------:R-:W4:Y:S01]  /*0930*/  S2UR UR4, SR_CTAID.X ;  /* 0x00000000000479c3 */ /* 0x000f220000002500 */
[----:B------:R-:W-:-:S06]  /*0940*/  UP2UR UR45, UPR, URZ, 0x4 ;  /* 0x000000043f2d7883 */ /* 0x000fcc0008000000 */
[----:B------:R-:W-:Y:S01]  /*0950*/  @UP2 ULDC UR12, c[0x0][0x10] ;  /* 0x00000400000c2ab9 */ /* 0x000fe20000000800 */
[----:B------:R-:W-:Y:S01]  /*0960*/  @UP2 UMOV UR7, URZ ;  /* 0x0000003f00072c82 */ /* 0x000fe20008000000 */
[----:B------:R-:W-:Y:S01]  /*0970*/  @UP2 UMOV UR5, URZ ;  /* 0x0000003f00052c82 */ /* 0x000fe20008000000 */
[----:B0123--:R-:W0:Y:S01]  /*0980*/  LDC.64 R6, c[0x0][0x650] ;  /* 0x00019400ff067b82 */ /* 0x00fe220000000a00 */
[----:B----4-:R-:W-:Y:S02]  /*0990*/  @UP2 UMOV UR9, UR10 ;  /* 0x0000000a00092c82 */ /* 0x010fe40008000000 */
[----:B------:R-:W-:Y:S01]  /*09a0*/  @UP2 UMOV UR6, UR9 ;  /* 0x0000000900062c82 */ /* 0x000fe20008000000 */
[----:B------:R-:W-:Y:S01]  /*09b0*/  @!UP2 UMOV UR9, UR10 ;  /* 0x0000000a0009ac82 */ /* 0x000fe20008000000 */
[----:B------:R-:W-:-:S03]  /*09c0*/  @UP2 UIMAD.WIDE.U32 UR12, UR4, UR12, UR6 ;  /* 0x0000000c040c22a5 */ /* 0x000fc6000f8e0006 */
[----:B------:R-:W-:Y:S01]  /*09d0*/  @!UP2 ULDC UR6, c[0x0][0xc] ;  /* 0x000003000006aab9 */ /* 0x000fe20000000800 */
[----:B------:R-:W-:Y:S01]  /*09e0*/  @UP2 UIADD3 UR14, UR13, UR5, URZ ;  /* 0x000000050d0e2290 */ /* 0x000fe2000fffe03f */
[----:B------:R-:W-:Y:S02]  /*09f0*/  ULDC UR10, c[0x0][0xc] ;  /* 0x00000300000a7ab9 */ /* 0x000fe40000000800 */
[----:B------:R-:W-:Y:S01]  /*0a00*/  UMOV UR5, URZ ;  /* 0x0000003f00057c82 */ /* 0x000fe20008000000 */
[----:B------:R-:W-:Y:S01]  /*0a10*/  ULDC UR11, c[0x0][0x10] ;  /* 0x00000400000b7ab9 */ /* 0x000fe20000000800 */
[----:B------:R-:W-:Y:S02]  /*0a20*/  @!UP2 UIMAD.WIDE.U32 UR6, UR6, UR9, UR4 ;  /* 0x000000090606a2a5 */ /* 0x000fe4000f8e0004 */
[----:B------:R-:W-:Y:S01]  /*0a30*/  UIMAD.WIDE.U32 UR10, UR10, UR11, URZ ;  /* 0x0000000b0a0a72a5 */ /* 0x000fe2000f8e003f */
[----:B------:R-:W-:-:S03]  /*0a40*/  ULDC UR13, c[0x0][0x14] ;  /* 0x00000500000d7ab9 */ /* 0x000fc60000000800 */
[----:B------:R-:W-:Y:S02]  /*0a50*/  UIMAD.WIDE.U32 UR46, UR10, UR13, URZ ;  /* 0x0000000d0a2e72a5 */ /* 0x000fe4000f8e003f */
[----:B------:R-:W-:Y:S01]  /*0a60*/  UIMAD UR37, UR11, UR13, URZ ;  /* 0x0000000d0b2572a4 */ /* 0x000fe2000f8e023f */
[----:B------:R-:W-:Y:S01]  /*0a70*/  @!UP2 UMOV UR12, UR6 ;  /* 0x00000006000cac82 */ /* 0x000fe20008000000 */
[----:B------:R-:W-:Y:S02]  /*0a80*/  @!UP2 UMOV UR14, UR7 ;  /* 0x00000007000eac82 */ /* 0x000fe40008000000 */
[----:B------:R-:W-:Y:S02]  /*0a90*/  UIADD3 UR37, UR47, UR37, URZ ;  /* 0x000000252f257290 */ /* 0x000fe4000fffe03f */
[----:B------:R-:W-:-:S04]  /*0aa0*/  UIADD3 UR6, UP1, UR12, UR46, URZ ;  /* 0x0000002e0c067290 */ /* 0x000fc8000ff3e03f */
[----:B------:R-:W-:Y:S02]  /*0ab0*/  UIADD3.X UR7, UR14, UR37, URZ, UP1, !UPT ;  /* 0x000000250e077290 */ /* 0x000fe40008ffe43f */
[----:B------:R-:W-:Y:S02]  /*0ac0*/  USEL UR6, UR6, UR12, !UP0 ;  /* 0x0000000c06067287 */ /* 0x000fe4000c000000 */
[----:B------:R-:W-:-:S04]  /*0ad0*/  USEL UR7, UR7, UR14, !UP0 ;  /* 0x0000000e07077287 */ /* 0x000fc8000c000000 */
[----:B0-----:R-:W-:Y:S01]  /*0ae0*/  ISETP.LE.U32.AND P0, PT, R6, UR6, PT ;  /* 0x0000000606007c0c */ /* 0x001fe2000bf03070 */
[----:B------:R-:W-:Y:S02]  /*0af0*/  IMAD.U32 R16, RZ, RZ, UR6 ;  /* 0x00000006ff107e24 */ /* 0x000fe4000f8e00ff */
[----:B------:R-:W-:Y:S02]  /*0b00*/  IMAD.U32 R2, RZ, RZ, UR7 ;  /* 0x00000007ff027e24 */ /* 0x000fe4000f8e00ff */
[----:B------:R-:W-:-:S03]  /*0b10*/  IMAD.U32 R17, RZ, RZ, UR7 ;  /* 0x00000007ff117e24 */ /* 0x000fc6000f8e00ff */
[----:B------:R-:W-:Y:S01]  /*0b20*/  ISETP.GE.U32.AND.EX P0, PT, R2, R7, PT, P0 ;  /* 0x000000070200720c */ /* 0x000fe20003f06100 */
[----:B------:R-:W-:-:S12]  /*0b30*/  IMAD.MOV.U32 R2, RZ, RZ, -0x1 ;  /* 0xffffffffff027424 */ /* 0x000fd800078e00ff */
[----:B------:R-:W-:Y:S05]  /*0b40*/  @P0 BRA `(.L_x_9) ;  /* 0x00000004008c0947 */ /* 0x000fea0003800000 */
[----:B------:R-:W-:Y:S01]  /*0b50*/  I2FP.F32.U32 R2, UR4 ;  /* 0x0000000400027c45 */ /* 0x000fe20008201000 */
[----:B------:R-:W-:Y:S01]  /*0b60*/  ULDC.64 UR16, c[0x0][0x628] ;  /* 0x00018a0000107ab9 */ /* 0x000fe20000000a00 */
[----:B------:R-:W-:Y:S01]  /*0b70*/  ULDC UR6, c[0x0][0x150] ;  /* 0x0000540000067ab9 */ /* 0x000fe20000000800 */
[----:B------:R-:W-:Y:S01]  /*0b80*/  ISETP.NE.U32.AND P0, PT, RZ, UR16, PT ;  /* 0x00000010ff007c0c */ /* 0x000fe2000bf05070 */
[----:B------:R-:W-:Y:S01]  /*0b90*/  ULDC UR15, c[0x0][0x630] ;  /* 0x00018c00000f7ab9 */ /* 0x000fe20000000800 */
[----:B------:R-:W-:Y:S01]  /*0ba0*/  FMUL R2, R2, UR6 ;  /* 0x0000000602027c20 */ /* 0x000fe20008400000 */
[----:B------:R-:W-:Y:S01]  /*0bb0*/  R2UR UR19, R16 ;  /* 0x00000000101372ca */ /* 0x000fe200000e0000 */
[----:B------:R-:W-:Y:S01]  /*0bc0*/  ULDC UR21, c[0x0][0x154] ;  /* 0x0000550000157ab9 */ /* 0x000fe20000000800 */
[----:B------:R-:W-:Y:S01]  /*0bd0*/  ISETP.NE.AND.EX P0, PT, RZ, UR17, PT, P0 ;  /* 0x00000011ff007c0c */ /* 0x000fe2000bf05300 */
[----:B------:R0:W1:Y:S01]  /*0be0*/  F2I.U32.TRUNC.NTZ R5, R2 ;  /* 0x0000000200057305 */ /* 0x000062000020f000 */
[----:B------:R-:W-:-:S02]  /*0bf0*/  R2UR UR20, R17 ;  /* 0x00000000111472ca */ /* 0x000fc400000e0000 */
[----:B------:R-:W-:Y:S02]  /*0c00*/  R2UR UR6, R16 ;  /* 0x00000000100672ca */ /* 0x000fe400000e0000 */
[----:B------:R-:W-:-:S07]  /*0c10*/  R2UR UR7, R17 ;  /* 0x00000000110772ca */ /* 0x000fce00000e0000 */
[----:B0-----:R-:W-:Y:S08]  /*0c20*/  @!P0 BRA `(.L_x_10) ;  /* 0x0000000000308947 */ /* 0x001ff00003800000 */
[----:B------:R-:W-:Y:S01]  /*0c30*/  R2UR UR6, R16 ;  /* 0x00000000100672ca */ /* 0x000fe200000e0000 */
[----:B------:R-:W-:Y:S01]  /*0c40*/  ULDC UR12, c[0x0][0x634] ;  /* 0x00018d00000c7ab9 */ /* 0x000fe20000000800 */
[----:B------:R-:W-:-:S11]  /*0c50*/  R2UR UR14, R17 ;  /* 0x00000000110e72ca */ /* 0x000fd600000e0000 */
[----:B------:R-:W-:-:S04]  /*0c60*/  UIADD3 UR12, UP1, UR6, UR12, URZ ;  /* 0x0000000c060c7290 */ /* 0x000fc8000ff3e03f */
[----:B------:R-:W-:-:S04]  /*0c70*/  UIADD3.X UR14, URZ, UR14, URZ, UP1, !UPT ;  /* 0x0000000e3f0e7290 */ /* 0x000fc80008ffe43f */
[----:B------:R-:W-:-:S04]  /*0c80*/  UIMAD.WIDE.U32 UR6, UR14, UR16, URZ ;  /* 0x000000100e0672a5 */ /* 0x000fc8000f8e003f */
[----:B------:R-:W-:Y:S02]  /*0c90*/  UIMAD.WIDE.U32 UR10, UP1, UR12, UR17, UR6 ;  /* 0x000000110c0a72a5 */ /* 0x000fe4000f820006 */
[----:B------:R-:W-:Y:S02]  /*0ca0*/  UIMAD.WIDE.U32 UR6, UR12, UR16, URZ ;  /* 0x000000100c0672a5 */ /* 0x000fe4000f8e003f */
[----:B------:R-:W-:Y:S02]  /*0cb0*/  UIADD3.X UR13, URZ, URZ, URZ, UP1, !UPT ;  /* 0x0000003f3f0d7290 */ /* 0x000fe40008ffe43f */
[----:B------:R-:W-:Y:S01]  /*0cc0*/  UIADD3 URZ, UP1, UR7, UR10, URZ ;  /* 0x0000000a073f7290 */ /* 0x000fe2000ff3e03f */
[----:B------:R-:W-:-:S03]  /*0cd0*/  UMOV UR12, UR11 ;  /* 0x0000000b000c7c82 */ /* 0x000fc60008000000 */
[----:B------:R-:W-:-:S12]  /*0ce0*/  UIMAD.WIDE.U32.X UR6, UR14, UR17, UR12, UP1 ;  /* 0x000000110e0672a5 */ /* 0x000fd800088e040c */
.L_x_10:
[----:B------:R-:W-:Y:S01]  /*0cf0*/  USHF.R.U64 UR5, UR6, UR15, UR7 ;  /* 0x0000000f06057299 */ /* 0x000fe20008001207 */
[----:B------:R-:W-:Y:S01]  /*0d00*/  I2FP.F32.U32 R2, UR9 ;  /* 0x0000000900027c45 */ /* 0x000fe20008201000 */
[----:B------:R-:W-:Y:S01]  /*0d10*/  USHF.R.U32.HI UR6, URZ, UR15, UR7 ;  /* 0x0000000f3f067299 */ /* 0x000fe20008011607 */
[----:B-1----:R-:W-:Y:S01]  /*0d20*/  R2UR UR14, R5 ;  /* 0x00000000050e72ca */ /* 0x002fe200000e0000 */
[----:B------:R-:W-:Y:S02]  /*0d30*/  UIADD3 UR17, UP1, URZ, -UR5, URZ ;  /* 0x800000053f117290 */ /* 0x000fe4000ff3e03f */
[----:B------:R-:W-:Y:S01]  /*0d40*/  FMUL R2, R2, UR21 ;  /* 0x0000001502027c20 */ /* 0x000fe20008400000 */
[----:B------:R-:W-:Y:S01]  /*0d50*/  ULDC.64 UR10, c[0x0][0x620] ;  /* 0x00018800000a7ab9 */ /* 0x000fe20000000a00 */
[----:B------:R-:W-:Y:S01]  /*0d60*/  UIADD3.X UR6, URZ, ~UR6, URZ, UP1, !UPT ;  /* 0x800000063f067290 */ /* 0x000fe20008ffe43f */
[----:B------:R-:W-:Y:S01]  /*0d70*/  UMOV UR12, UR19 ;  /* 0x00000013000c7c82 */ /* 0x000fe20008000000 */
[----:B------:R-:W-:-:S02]  /*0d80*/  UMOV UR13, UR20 ;  /* 0x00000014000d7c82 */ /* 0x000fc40008000000 */
[----:B------:R-:W-:Y:S01]  /*0d90*/  UIMAD UR6, UR6, UR10, URZ ;  /* 0x0000000a060672a4 */ /* 0x000fe2000f8e023f */
[----:B------:R-:W0:Y:S01]  /*0da0*/  F2I.U32.TRUNC.NTZ R2, R2 ;  /* 0x0000000200027305 */ /* 0x000e22000020f000 */
[----:B------:R-:W-:Y:S02]  /*0db0*/  UIMAD.WIDE.U32 UR12, UR17, UR10, UR12 ;  /* 0x0000000a110c72a5 */ /* 0x000fe4000f8e000c */
[----:B------:R-:W-:Y:S01]  /*0dc0*/  UIMAD UR17, UR17, UR11, UR6 ;  /* 0x0000000b111172a4 */ /* 0x000fe2000f8e0206 */
[----:B------:R-:W-:Y:S01]  /*0dd0*/  ULDC UR24, c[0x0][0x658] ;  /* 0x0001960000187ab9 */ /* 0x000fe20000000800 */
[----:B------:R-:W-:Y:S02]  /*0de0*/  UMOV UR22, 0xffffffff ;  /* 0xffffffff00167882 */ /* 0x000fe40000000000 */
[----:B------:R-:W-:Y:S01]  /*0df0*/  UIADD3 UR17, UR13, UR17, URZ ;  /* 0x000000110d117290 */ /* 0x000fe2000fffe03f */
[----:B------:R-:W-:Y:S01]  /*0e00*/  ULDC UR19, c[0x0][0x618] ;  /* 0x0001860000137ab9 */ /* 0x000fe20000000800 */
[----:B------:R-:W-:Y:S01]  /*0e10*/  ULDC.64 UR6, c[0x0][0x640] ;  /* 0x0001900000067ab9 */ /* 0x000fe20000000a00 */
[----:B------:R-:W-:Y:S01]  /*0e20*/  USHF.L.U32 UR13, UR22, UR24, URZ ;  /* 0x00000018160d7299 */ /* 0x000fe2000800063f */
[----:B------:R-:W-:Y:S01]  /*0e30*/  ISETP.NE.U32.AND P0, PT, RZ, UR6, PT ;  /* 0x00000006ff007c0c */ /* 0x000fe2000bf05070 */
[----:B------:R-:W-:-:S02]  /*0e40*/  USHF.R.U64 UR22, UR12, UR19, UR17 ;  /* 0x000000130c167299 */ /* 0x000fc40008001211 */
[----:B------:R-:W-:Y:S01]  /*0e50*/  USHF.R.U32.HI UR12, URZ, UR19, UR17 ;  /* 0x000000133f0c7299 */ /* 0x000fe20008011611 */
[----:B0-----:R-:W-:Y:S01]  /*0e60*/  R2UR UR16, R2 ;  /* 0x00000000021072ca */ /* 0x001fe200000e0000 */
[----:B------:R-:W-:Y:S01]  /*0e70*/  ULDC UR21, c[0x0][0x608] ;  /* 0x0001820000157ab9 */ /* 0x000fe20000000800 */
[----:B------:R-:W-:Y:S01]  /*0e80*/  ISETP.NE.AND.EX P0, PT, RZ, UR7, PT, P0 ;  /* 0x00000007ff007c0c */ /* 0x000fe2000bf05300 */
[----:B------:R-:W-:Y:S02]  /*0e90*/  USHF.R.U64 UR26, UR22, UR21, UR12 ;  /* 0x00000015161a7299 */ /* 0x000fe4000800120c */
[----:B------:R-:W-:Y:S01]  /*0ea0*/  USHF.R.U32.HI UR12, URZ, UR21, UR12 ;  /* 0x000000153f0c7299 */ /* 0x000fe2000801160c */
[----:B------:R-:W-:Y:S01]  /*0eb0*/  UMOV UR20, 0x1 ;  /* 0x0000000100147882 */ /* 0x000fe20000000000 */
[----:B------:R-:W-:Y:S02]  /*0ec0*/  UIADD3 UR14, -UR14, URZ, URZ ;  /* 0x0000003f0e0e7290 */ /* 0x000fe4000fffe13f */
[----:B------:R-:W-:-:S02]  /*0ed0*/  USHF.R.U64 UR27, UR26, UR24, UR12 ;  /* 0x000000181a1b7299 */ /* 0x000fc4000800120c */
[----:B------:R-:W-:Y:S01]  /*0ee0*/  USHF.L.U32 UR19, UR20, UR24, URZ ;  /* 0x0000001814137299 */ /* 0x000fe2000800063f */
[----:B------:R-:W-:Y:S01]  /*0ef0*/  ULDC UR15, c[0x0][0x144] ;  /* 0x00005100000f7ab9 */ /* 0x000fe20000000800 */
[----:B------:R-:W-:Y:S01]  /*0f00*/  ULDC UR10, c[0x0][0x600] ;  /* 0x00018000000a7ab9 */ /* 0x000fe20000000800 */
[----:B------:R-:W-:Y:S02]  /*0f10*/  ULOP3.LUT UR20, URZ, UR13, URZ, 0x33, !UPT ;  /* 0x0000000d3f147292 */ /* 0x000fe4000f8e333f */
[----:B------:R-:W-:Y:S02]  /*0f20*/  USHF.R.U32.HI UR13, URZ, UR24, UR12 ;  /* 0x000000183f0d7299 */ /* 0x000fe4000801160c */
[----:B------:R-:W-:Y:S02]  /*0f30*/  UIADD3 UR11, UR10, -0x1, URZ ;  /* 0xffffffff0a0b7890 */ /* 0x000fe4000fffe03f */
[----:B------:R-:W-:Y:S02]  /*0f40*/  UIADD3 UR23, -UR16, URZ, URZ ;  /* 0x0000003f10177290 */ /* 0x000fe4000fffe13f */
[----:B------:R-:W-:Y:S01]  /*0f50*/  UIMAD UR4, UR15, UR14, UR4 ;  /* 0x0000000e0f0472a4 */ /* 0x000fe2000f8e0204 */
[----:B------:R-:W-:Y:S01]  /*0f60*/  ULDC UR28, c[0x0][0x148] ;  /* 0x00005200001c7ab9 */ /* 0x000fe20000000800 */
[----:B------:R-:W-:Y:S01]  /*0f70*/  ULDC UR24, c[0x0][0x648] ;  /* 0x0001920000187ab9 */ /* 0x000fe20000000800 */
[----:B------:R-:W-:Y:S01]  /*0f80*/  ULDC UR25, c[0x0][0x638] ;  /* 0x00018e0000197ab9 */ /* 0x000fe20000000800 */
[----:B------:R-:W-:Y:S01]  /*0f90*/  UMOV UR12, UR27 ;  /* 0x0000001b000c7c82 */ /* 0x000fe20008000000 */
[----:B------:R-:W-:Y:S07]  /*0fa0*/  @!P0 BRA `(.L_x_11) ;  /* 0x0000000000308947 */ /* 0x000fee0003800000 */
[----:B------:R-:W-:Y:S02]  /*0fb0*/  ULDC UR16, c[0x0][0x64c] ;  /* 0x0001930000107ab9 */ /* 0x000fe40000000800 */
        /* <DEDUP_REMOVED lines=8> */
[----:B------:R-:W-:-:S07]  /*1040*/  UIMAD.WIDE.U32.X UR6, UR21, UR7, UR16, UP1 ;  /* 0x00000007150672a5 */ /* 0x000fce00088e0410 */
[----:B------:R-:W-:Y:S01]  /*1050*/  UMOV UR12, UR6 ;  /* 0x00000006000c7c82 */ /* 0x000fe20008000000 */
[----:B------:R-:W-:-:S05]  /*1060*/  UMOV UR13, UR7 ;  /* 0x00000007000d7c82 */ /* 0x000fca0008000000 */
.L_x_11:
[----:B------:R-:W-:Y:S01]  /*1070*/  UISETP.NE.AND UP1, UPT, UR45, URZ, UPT ;  /* 0x0000003f2d00728c */ /* 0x000fe2000bf25270 */
[----:B------:R-:W-:Y:S01]  /*1080*/  IMAD.MOV.U32 R5, RZ, RZ, 0x1 ;  /* 0x00000001ff057424 */ /* 0x000fe200078e00ff */
[----:B------:R-:W-:Y:S01]  /*1090*/  USHF.R.U64 UR6, UR12, UR24, UR13 ;  /* 0x000000180c067299 */ /* 0x000fe2000800120d */
[----:B------:R-:W-:Y:S01]  /*10a0*/  IMAD.U32 R19, RZ, RZ, UR5 ;  /* 0x00000005ff137e24 */ /* 0x000fe2000f8e00ff */
[----:B------:R-:W-:Y:S02]  /*10b0*/  ULOP3.LUT UR20, UR26, UR20, URZ, 0xc0, !UPT ;  /* 0x000000141a147292 */ /* 0x000fe4000f8ec03f */
[----:B------:R-:W-:Y:S02]  /*10c0*/  UIADD3 UR7, -UR6, URZ, URZ ;  /* 0x0000003f06077290 */ /* 0x000fe4000fffe13f */
[----:B------:R-:W-:Y:S02]  /*10d0*/  UIMAD UR19, UR19, UR6, UR20 ;  /* 0x00000006131372a4 */ /* 0x000fe4000f8e0214 */
[----:B------:R-:W-:-:S02]  /*10e0*/  ULOP3.LUT UR11, UR22, UR11, URZ, 0xc0, !UPT ;  /* 0x0000000b160b7292 */ /* 0x000fc4000f8ec03f */
[----:B------:R-:W-:Y:S02]  /*10f0*/  @UP1 UIMAD UR4, UR28, UR23, UR9 ;  /* 0x000000171c0412a4 */ /* 0x000fe4000f8e0209 */
[----:B------:R-:W-:-:S03]  /*1100*/  UIMAD UR6, UR7, UR25, UR27 ;  /* 0x00000019070672a4 */ /* 0x000fc6000f8e021b */
[----:B------:R-:W-:Y:S01]  /*1110*/  ULDC UR7, c[0x0][0x610] ;  /* 0x0001840000077ab9 */ /* 0x000fe20000000800 */
[----:B------:R-:W-:Y:S02]  /*1120*/  UIMAD UR6, UR6, UR10, UR11 ;  /* 0x0000000a060672a4 */ /* 0x000fe4000f8e020b */
[----:B------:R-:W-:-:S04]  /*1130*/  UIMAD UR4, UR19, UR7, UR4 ;  /* 0x00000007130472a4 */ /* 0x000fc8000f8e0204 */
[----:B------:R-:W-:Y:S02]  /*1140*/  USEL UR7, UR6, UR4, !UP1 ;  /* 0x0000000406077287 */ /* 0x000fe4000c800000 */
[----:B------:R-:W-:-:S04]  /*1150*/  USEL UR4, UR4, UR6, !UP1 ;  /* 0x0000000604047287 */ /* 0x000fc8000c800000 */
[----:B------:R-:W-:Y:S02]  /*1160*/  IMAD.U32 R2, RZ, RZ, UR7 ;  /* 0x00000007ff027e24 */ /* 0x000fe4000f8e00ff */
[----:B------:R-:W-:-:S07]  /*1170*/  IMAD.U32 R18, RZ, RZ, UR4 ;  /* 0x00000004ff127e24 */ /* 0x000fce000f8e00ff */
.L_x_9:
[----:B------:R-:W-:Y:S02]  /*1180*/  ULDC UR4, c[0x0][0x28c] ;  /* 0x0000a30000047ab9 */ /* 0x000fe40000000800 */
[----:B------:R-:W-:-:S04]  /*1190*/  UIADD3 UR4, UR4, 0x7f, URZ ;  /* 0x0000007f04047890 */ /* 0x000fc8000fffe03f */
[----:B------:R-:W-:-:S04]  /*11a0*/  USHF.R.S32.HI UR5, URZ, 0x1f, UR4 ;  /* 0x0000001f3f057899 */ /* 0x000fc80008011404 */
[----:B------:R-:W-:-:S04]  /*11b0*/  ULEA.HI UR5, UR5, UR4, URZ, 0x7 ;  /* 0x0000000405057291 */ /* 0x000fc8000f8f383f */
[----:B------:R-:W-:Y:S01]  /*11c0*/  USHF.R.S32.HI UR38, URZ, 0x7, UR5 ;  /* 0x000000073f267899 */ /* 0x000fe20008011405 */
[----:B------:R-:W-:Y:S11]  /*11d0*/  @!P1 BRA `(.L_x_12) ;  /* 0x0000009400d49947 */ /* 0x000ff60003800000 */
[----:B------:R-:W-:-:S06]  /*11e0*/  UISETP.GT.U32.AND UP1, UPT, UR18, 0x1, UPT ;  /* 0x000000011200788c */ /* 0x000fcc000bf24070 */
[----:B------:R-:W-:-:S13]  /*11f0*/  PLOP3.LUT P0, PT, PT, PT, UP1, 0x80, 0x0 ;  /* 0x000000000000781c */ /* 0x000fda0003f0f018 */
[----:B------:R-:W-:Y:S05]  /*1200*/  @P0 EXIT ;  /* 0x000000000000094d */ /* 0x000fea0003800000 */
.L_x_13:
[----:B------:R-:W-:-:S08]  /*1210*/  NOP ;  /* 0x0000000000007918 */ /* 0x000fd00000000000 */
[----:B------:R-:W0:Y:S02]  /*1220*/  USETMAXREG.TRY_ALLOC.CTAPOOL UP1, 0xe8 ;  /* 0x000000e8000079c8 */ /* 0x000e240008020600 */
[----:B0-----:R-:W-:-:S13]  /*1230*/  PLOP3.LUT P0, PT, PT, PT, UP1, 0x80, 0x0 ;  /* 0x000000000000781c */ /* 0x001fda0003f0f018 */
[----:B------:R-:W-:Y:S05]  /*1240*/  @!P0 BRA `(.L_x_13) ;  /* 0xfffffffc00f08947 */ /* 0x000fea000383ffff */
[----:B------:R-:W-:-:S13]  /*1250*/  LOP3.LUT P0, RZ, R5, 0xff, RZ, 0xc0, !PT ;  /* 0x000000ff05ff7812 */ /* 0x000fda000780c0ff */
[----:B------:R-:W-:Y:S05]  /*1260*/  @!P0 EXIT ;  /* 0x000000000000894d */ /* 0x000fea0003800000 */
[----:B------:R-:W0:Y:S01]  /*1270*/  S2UR UR5, SR_CgaCtaId ;  /* 0x00000000000579c3 */ /* 0x000e220000008800 */
[----:B------:R-:W-:Y:S01]  /*1280*/  VIADD R6, R0, 0xffffffff ;  /* 0xffffffff00067836 */ /* 0x000fe20000000000 */
[----:B------:R-:W-:Y:S01]  /*1290*/  SHF.R.S32.HI R4, RZ, 0x1f, R3 ;  /* 0x0000001fff047819 */ /* 0x000fe20000011403 */
[----:B------:R-:W-:Y:S01]  /*12a0*/  UMOV UR40, 0x400 ;  /* 0x0000040000287882 */ /* 0x000fe20000000000 */
[----:B------:R-:W-:Y:S02]  /*12b0*/  USHF.R.U32.HI UR4, URZ, 0x1, UR38 ;  /* 0x000000013f047899 */ /* 0x000fe40008011626 */
[----:B------:R-:W-:Y:S01]  /*12c0*/  R2UR UR42, R6 ;  /* 0x00000000062a72ca */ /* 0x000fe200000e0000 */
[----:B------:R-:W-:Y:S01]  /*12d0*/  ULOP3.LUT UR41, UR38, 0x1, URZ, 0xc0, !UPT ;  /* 0x0000000126297892 */ /* 0x000fe2000f8ec03f */
[CC--:B------:R-:W-:Y:S01]  /*12e0*/  LEA.HI R0, R4.reuse, R3.reuse, RZ, 0x2 ;  /* 0x0000000304007211 */ /* 0x0c0fe200078f10ff */
[----:B------:R-:W-:Y:S01]  /*12f0*/  UISETP.LT.AND UP1, UPT, UR38, 0x1, UPT ;  /* 0x000000012600788c */ /* 0x000fe2000bf21270 */
[----:B------:R-:W-:Y:S01]  /*1300*/  LEA.HI R4, R4, R3, RZ, 0x5 ;  /* 0x0000000304047211 */ /* 0x000fe200078f28ff */
[----:B------:R-:W-:Y:S01]  /*1310*/  ULOP3.LUT UR4, UR4, 0x1, URZ, 0xc0, !UPT ;  /* 0x0000000104047892 */ /* 0x000fe2000f8ec03f */
[--C-:B------:R-:W-:Y:S01]  /*1320*/  SHF.R.S32.HI R152, RZ, 0x2, R0.reuse ;  /* 0x00000002ff987819 */ /* 0x100fe20000011400 */
[----:B------:R-:W-:Y:S01]  /*1330*/  ULDC UR6, c[0x0][0x284] ;  /* 0x0000a10000067ab9 */ /* 0x000fe20000000800 */
[----:B------:R-:W-:Y:S01]  /*1340*/  SHF.R.S32.HI R5, RZ, 0x1f, R0 ;  /* 0x0000001fff057819 */ /* 0x000fe20000011400 */
[----:B------:R-:W-:Y:S01]  /*1350*/  USEL UR41, UR41, URZ, !UP0 ;  /* 0x0000003f29297287 */ /* 0x000fe2000c000000 */
[----:B------:R-:W-:Y:S01]  /*1360*/  LOP3.LUT R154, R0, 0xfffffffc, RZ, 0xc0, !PT ;  /* 0xfffffffc009a7812 */ /* 0x000fe200078ec0ff */
[----:B------:R-:W-:Y:S01]  /*1370*/  USEL UR44, UR38, 0x1, UP1 ;  /* 0x00000001262c7887 */ /* 0x000fe20008800000 */
[----:B------:R-:W-:Y:S01]  /*1380*/  LEA.HI R5, R5, R152, RZ, 0x3 ;  /* 0x0000009805057211 */ /* 0x000fe200078f18ff */
[----:B------:R-:W-:Y:S01]  /*1390*/  USHF.L.U32 UR42, UR42, 0x3, URZ ;  /* 0x000000032a2a7899 */ /* 0x000fe2000800063f */
[----:B------:R-:W-:Y:S01]  /*13a0*/  ISETP.NE.AND P0, PT, R6, RZ, PT ;  /* 0x000000ff0600720c */ /* 0x000fe20003f05270 */
[----:B------:R-:W-:Y:S01]  /*13b0*/  UISETP.EQ.U32.AND UP0, UPT, UR4, 0x1, !UP0 ;  /* 0x000000010400788c */ /* 0x000fe2000c702070 */
[----:B------:R-:W-:Y:S01]  /*13c0*/  LOP3.LUT R5, R5, 0xfffffff8, RZ, 0xc0, !PT ;  /* 0xfffffff805057812 */ /* 0x000fe200078ec0ff */
[----:B------:R-:W-:Y:S01]  /*13d0*/  IMAD.IADD R154, R3, 0x1, -R154 ;  /* 0x00000001039a7824 */ /* 0x000fe200078e0a9a */
[----:B0-----:R-:W-:Y:S01]  /*13e0*/  ULEA UR40, UR5, UR40, 0x18 ;  /* 0x0000002805287291 */ /* 0x001fe2000f8ec03f */
[----:B------:R-:W-:Y:S01]  /*13f0*/  IMAD.U32 R156, RZ, RZ, UR42 ;  /* 0x0000002aff9c7e24 */ /* 0x000fe2000f8e00ff */
[----:B------:R-:W-:Y:S01]  /*1400*/  SEL R166, RZ, 0x1, P0 ;  /* 0x00000001ffa67807 */ /* 0x000fe20000000000 */
[----:B------:R-:W-:Y:S01]  /*1410*/  IMAD.IADD R152, R152, 0x1, -R5 ;  /* 0x0000000198987824 */ /* 0x000fe200078e0a05 */
[----:B------:R-:W-:Y:S01]  /*1420*/  UIADD3 UR43, UR40, 0x30, URZ ;  /* 0x00000030282b7890 */ /* 0x000fe2000fffe03f */
[----:B------:R-:W-:Y:S01]  /*1430*/  SHF.R.S32.HI R5, RZ, 0x5, R4 ;  /* 0x00000005ff057819 */ /* 0x000fe20000011404 */
[----:B------:R-:W-:Y:S01]  /*1440*/  ULOP3.LUT UR36, UR39, 0x1, URZ, 0xfc, !UPT ;  /* 0x0000000127247892 */ /* 0x000fe2000f8efc3f */
[C---:B------:R-:W-:Y:S01]  /*1450*/  LOP3.LUT R158, R156.reuse, 0x8, RZ, 0xc0, !PT ;  /* 0x000000089c9e7812 */ /* 0x040fe200078ec0ff */
[----:B------:R-:W-:Y:S01]  /*1460*/  UIADD3 UR44, -UR44, UR38, URZ ;  /* 0x000000262c2c7290 */ /* 0x000fe2000fffe13f */
[--C-:B------:R-:W-:Y:S01]  /*1470*/  SHF.R.S32.HI R153, RZ, 0x1f, R152.reuse ;  /* 0x0000001fff997819 */ /* 0x100fe20000011498 */
[C-C-:B------:R-:W-:Y:S01]  /*1480*/  IMAD R159, R5.reuse, -0x10, -R152.reuse ;  /* 0xfffffff0059f7824 */ /* 0x140fe200078e0a98 */
[----:B------:R-:W-:Y:S01]  /*1490*/  LOP3.LUT R156, R156, 0x8, RZ, 0xc, !PT ;  /* 0x000000089c9c7812 */ /* 0x000fe200078e0cff */
[----:B------:R-:W-:Y:S01]  /*14a0*/  IMAD.U32 R155, RZ, RZ, UR43 ;  /* 0x0000002bff9b7e24 */ /* 0x000fe2000f8e00ff */
[----:B------:R-:W-:Y:S01]  /*14b0*/  LOP3.LUT R158, R158, 0x18, RZ, 0x3c, !PT ;  /* 0x000000189e9e7812 */ /* 0x000fe200078e3cff */
[----:B------:R-:W-:Y:S01]  /*14c0*/  IMAD.WIDE R152, R5, 0x10, R152 ;  /* 0x0000001005987825 */ /* 0x000fe200078e0298 */
[----:B------:R-:W-:-:S03]  /*14d0*/  USEL UR48, URZ, 0x1, !UP0 ;  /* 0x000000013f307887 */ /* 0x000fc6000c000000 */
[----:B------:R-:W-:Y:S02]  /*14e0*/  VIADD R157, R155, UR42 ;  /* 0x0000002a9b9d7c36 */ /* 0x000fe40008000000 */
[----:B------:R-:W-:-:S07]  /*14f0*/  VIADD R159, R159, UR6 ;  /* 0x000000069f9f7c36 */ /* 0x000fce0008000000 */
.L_x_289:
[----:B------:R-:W-:Y:S01]  /*1500*/  SHF.L.U32 R0, R166, 0x1f, RZ ;  /* 0x0000001fa6007819 */ /* 0x000fe200000006ff */
[----:B------:R-:W-:Y:S02]  /*1510*/  ULDC UR4, c[0x0][0x28c] ;  /* 0x0000a30000047ab9 */ /* 0x000fe40000000800 */
[----:B------:R-:W-:Y:S01]  /*1520*/  ISETP.LT.AND P1, PT, RZ, UR4, PT ;  /* 0x00000004ff007c0c */ /* 0x000fe2000bf21270 */
[----:B------:R-:W0:Y:S02]  /*1530*/  SYNCS.PHASECHK.TRANS64.TRYWAIT P0, [R155+UR42], R0 ;  /* 0x000000009b0075a7 */ /* 0x000e24000800016a */
[----:B0-234-:R-:W-:Y:S10]  /*1540*/  @!P0 BRA `(.L_x_14) ;  /* 0x000000a400148947 */ /* 0x01dff40003800000 */
.L_x_309:
[----:B------:R-:W-:Y:S05]  /*1550*/  @P1 BRA `(.L_x_15) ;  /* 0x0000000000401947 */ /* 0x000fea0003800000 */
[----:B0-----:R-:W-:Y:S01]  /*1560*/  MOV R0, 0x0 ;  /* 0x0000000000007802 */ /* 0x001fe20000000f00 */
[----:B------:R-:W-:Y:S01]  /*1570*/  ULDC.64 UR4, c[0x4][0x68] ;  /* 0x01001a0000047ab9 */ /* 0x000fe20000000a00 */
[----:B------:R-:W-:Y:S01]  /*1580*/  ULDC.64 UR6, c[0x4][0x8] ;  /* 0x0100020000067ab9 */ /* 0x000fe20000000a00 */
[----:B------:R-:W-:Y:S01]  /*1590*/  IMAD.U32 R4, RZ, RZ, UR4 ;  /* 0x00000004ff047e24 */ /* 0x000fe2000f8e00ff */
[----:B------:R0:W1:Y:S01]  /*15a0*/  LDC.64 R14, c[0x4][R0] ;  /* 0x01000000000e7b82 */ /* 0x0000620000000a00 */
[----:B------:R-:W-:Y:S01]  /*15b0*/  IMAD.U32 R5, RZ, RZ, UR5 ;  /* 0x00000005ff057e24 */ /* 0x000fe2000f8e00ff */
[----:B------:R-:W-:Y:S01]  /*15c0*/  ULDC.64 UR4, c[0x4][0x70] ;  /* 0x01001c0000047ab9 */ /* 0x000fe20000000a00 */
[----:B------:R-:W-:Y:S02]  /*15d0*/  IMAD.U32 R10, RZ, RZ, UR6 ;  /* 0x00000006ff0a7e24 */ /* 0x000fe4000f8e00ff */
[----:B------:R-:W-:Y:S02]  /*15e0*/  IMAD.U32 R6, RZ, RZ, UR4 ;  /* 0x00000004ff067e24 */ /* 0x000fe4000f8e00ff */
[----:B------:R-:W-:-:S02]  /*15f0*/  IMAD.U32 R7, RZ, RZ, UR5 ;  /* 0x00000005ff077e24 */ /* 0x000fc4000f8e00ff */
[----:B------:R-:W-:Y:S02]  /*1600*/  IMAD.U32 R11, RZ, RZ, UR7 ;  /* 0x00000007ff0b7e24 */ /* 0x000fe4000f8e00ff */
[----:B------:R-:W-:Y:S02]  /*1610*/  IMAD.MOV.U32 R8, RZ, RZ, 0x1e1 ;  /* 0x000001e1ff087424 */ /* 0x000fe400078e00ff */
[----:B------:R-:W-:Y:S02]  /*1620*/  IMAD.MOV.U32 R12, RZ, RZ, 0x1 ;  /* 0x00000001ff0c7424 */ /* 0x000fe400078e00ff */
[----:B0-----:R-:W-:-:S07]  /*1630*/  IMAD.MOV.U32 R13, RZ, RZ, RZ ;  /* 0x000000ffff0d7224 */ /* 0x001fce00078e00ff */
[----:B------:R-:W-:-:S07]  /*1640*/  LEPC R20, `(.L_x_15) ;  /* 0x000000001014794e */ /* 0x000fce0000000000 */
[----:B-1---5:R-:W-:Y:S05]  /*1650*/  CALL.ABS.NOINC R14 ;  /* 0x000000000e007343 */ /* 0x022fea0003c00000 */
.L_x_15:
[----:B0-----:R-:W-:-:S05]  /*1660*/  IMAD.U32 R0, RZ, RZ, UR36 ;  /* 0x00000024ff007e24 */ /* 0x001fca000f8e00ff */
[----:B------:R-:W-:-:S13]  /*1670*/  ISETP.NE.AND P0, PT, R0, 0x3, PT ;  /* 0x000000030000780c */ /* 0x000fda0003f05270 */
[----:B------:R-:W-:Y:S05]  /*1680*/  @!P0 BRA `(.L_x_16) ;  /* 0x0000000000048947 */ /* 0x000fea0003800000 */
[----:B------:R-:W-:Y:S01]  /*1690*/  BPT.TRAP 0x1 ;  /* 0x000000040000795c */ /* 0x000fe20000300000 */
.L_x_16:
[----:B------:R-:W-:Y:S02]  /*16a0*/  IMAD.U32 R3, RZ, RZ, UR41 ;  /* 0x00000029ff037e24 */ /* 0x000fe4000f8e00ff */
[----:B------:R-:W-:-:S03]  /*16b0*/  IMAD.U32 R0, RZ, RZ, UR48 ;  /* 0x00000030ff007e24 */ /* 0x000fc6000f8e00ff */
[----:B------:R-:W-:Y:S02]  /*16c0*/  LEA R3, R3, UR40, 0x3 ;  /* 0x0000002803037c11 */ /* 0x000fe4000f8e18ff */
[----:B------:R-:W-:-:S04]  /*16d0*/  SHF.L.U32 R0, R0, 0x1f, RZ ;  /* 0x0000001f00007819 */ /* 0x000fc800000006ff */
[----:B------:R0:W1:Y:S01]  /*16e0*/  SYNCS.PHASECHK.TRANS64.TRYWAIT P1, [R3+URZ], R0 ;  /* 0x00000000030075a7 */ /* 0x000062000802017f */
[----:B------:R-:W-:Y:S05]  /*16f0*/  @!P0 BRA `(.L_x_17) ;  /* 0x0000000000048947 */ /* 0x000fea0003800000 */
[----:B------:R-:W-:Y:S01]  /*1700*/  BPT.TRAP 0x1 ;  /* 0x000000040000795c */ /* 0x000fe20000300000 */
.L_x_17:
[----:B------:R-:W-:-:S05]  /*1710*/  IMAD.U32 R4, RZ, RZ, UR44 ;  /* 0x0000002cff047e24 */ /* 0x000fca000f8e00ff */
[----:B------:R-:W-:Y:S01]  /*1720*/  ISETP.GE.AND P2, PT, R4, 0x1, PT ;  /* 0x000000010400780c */ /* 0x000fe20003f46270 */
[----:B-1----:R-:W-:-:S12]  /*1730*/  @P1 BRA `(.L_x_18) ;  /* 0x0000000000081947 */ /* 0x002fd80003800000 */
[----:B------:R-:W1:Y:S02]  /*1740*/  SYNCS.PHASECHK.TRANS64.TRYWAIT P1, [R3+URZ], R0 ;  /* 0x00000000030075a7 */ /* 0x000e64000802017f */
[----:B-1----:R-:W-:Y:S05]  /*1750*/  @!P1 BRA `(.L_x_19) ;  /* 0x000000a000a49947 */ /* 0x002fea0003800000 */
.L_x_18:
[----:B------:R-:W-:Y:S05]  /*1760*/  WARPSYNC.ALL ;  /* 0x0000000000007948 */ /* 0x000fea0003800000 */
[----:B------:R-:W-:Y:S01]  /*1770*/  UIADD3 UR4, UR40, 0x100, URZ ;  /* 0x0000010028047890 */ /* 0x000fe2000fffe03f */
[----:B------:R-:W-:Y:S01]  /*1780*/  WARPGROUP.ARRIVE ;  /* 0x00000000000079c5 */ /* 0x000fe20000000000 */
[----:B------:R-:W-:Y:S02]  /*1790*/  UIADD3 UR5, UR40, 0x8100, URZ ;  /* 0x0000810028057890 */ /* 0x000fe4000fffe03f */
[----:B------:R-:W-:Y:S02]  /*17a0*/  USHF.R.U32.HI UR4, URZ, 0x4, UR4 ;  /* 0x000000043f047899 */ /* 0x000fe40008011604 */
[----:B------:R-:W-:-:S02]  /*17b0*/  USHF.R.U32.HI UR5, URZ, 0x4, UR5 ;  /* 0x000000043f057899 */ /* 0x000fc40008011605 */
[----:B------:R-:W-:Y:S02]  /*17c0*/  ULOP3.LUT UR4, UR4, 0x3fff, URZ, 0xc0, !UPT ;  /* 0x00003fff04047892 */ /* 0x000fe4000f8ec03f */
[----:B------:R-:W-:Y:S02]  /*17d0*/  ULOP3.LUT UR5, UR5, 0x3fff, URZ, 0xc0, !UPT ;  /* 0x00003fff05057892 */ /* 0x000fe4000f8ec03f */
[----:B------:R-:W-:Y:S02]  /*17e0*/  ULOP3.LUT UR4, UR4, 0x10000, URZ, 0xfc, !UPT ;  /* 0x0001000004047892 */ /* 0x000fe4000f8efc3f */
[----:B------:R-:W-:Y:S02]  /*17f0*/  ULOP3.LUT UR5, UR5, 0x4000000, URZ, 0xfc, !UPT ;  /* 0x0400000005057892 */ /* 0x000fe4000f8efc3f */
[----:B------:R-:W-:Y:S02]  /*1800*/  ULEA UR7, UR41, UR4, 0xa ;  /* 0x0000000429077291 */ /* 0x000fe4000f8e503f */
[----:B------:R-:W-:Y:S01]  /*1810*/  ULEA UR6, UR41, UR5, 0xc ;  /* 0x0000000529067291 */ /* 0x000fe2000f8e603f */
[----:B------:R-:W-:Y:S01]  /*1820*/  UMOV UR9, 0x40000040 ;  /* 0x4000004000097882 */ /* 0x000fe20000000000 */
[----:B------:R-:W-:-:S03]  /*1830*/  UMOV UR11, 0x40000040 ;  /* 0x40000040000b7882 */ /* 0x000fc60000000000 */
[----:B------:R-:W-:Y:S02]  /*1840*/  UMOV UR8, UR7 ;  /* 0x0000000700087c82 */ /* 0x000fe40008000000 */
[----:B------:R-:W-:Y:S02]  /*1850*/  UMOV UR10, UR6 ;  /* 0x00000006000a7c82 */ /* 0x000fe40008000000 */
[----:B------:R-:W-:Y:S01]  /*1860*/  HGMMA.64x256x16.F32 R24, gdesc[UR8].tnspB, RZ, !UPT, gsb0 ;  /* 0x43e00000081879f0 */ /* 0x000fe2000c0008ff */
[----:B------:R-:W-:Y:S02]  /*1870*/  UIADD3 UR8, UR7, 0x2, URZ ;  /* 0x0000000207087890 */ /* 0x000fe4000fffe03f */
[----:B------:R-:W-:Y:S01]  /*1880*/  UIADD3 UR10, UR6, 0x80, URZ ;  /* 0x00000080060a7890 */ /* 0x000fe2000fffe03f */
[----:B------:R-:W-:Y:S01]  /*1890*/  UMOV UR9, 0x40000040 ;  /* 0x4000004000097882 */ /* 0x000fe20000000000 */
[----:B------:R-:W-:Y:S01]  /*18a0*/  UMOV UR11, 0x40000040 ;  /* 0x40000040000b7882 */ /* 0x000fe20000000000 */
[----:B------:R-:W-:-:S02]  /*18b0*/  WARPGROUP.DEPBAR.LE gsb0, 0x0 ;  /* 0x00008000000079c5 */ /* 0x000fc40000010000 */
[----:B------:R-:W-:-:S15]  /*18c0*/  WARPGROUP.ARRIVE ;  /* 0x00000000000079c5 */ /* 0x000fde0000000000 */
[----:B------:R-:W-:-:S05]  /*18d0*/  NOP ;  /* 0x0000000000007918 */ /* 0x000fca0000000000 */
[----:B------:R-:W-:Y:S01]  /*18e0*/  HGMMA.64x256x16.F32 R24, gdesc[UR8].tnspB, R24, gsb0 ;  /* 0x43e00000081879f0 */ /* 0x000fe20008000818 */
[----:B------:R-:W-:Y:S02]  /*18f0*/  UIADD3 UR8, UR7, 0x4, URZ ;  /* 0x0000000407087890 */ /* 0x000fe4000fffe03f */
[----:B------:R-:W-:Y:S01]  /*1900*/  UIADD3 UR10, UR6, 0x100, URZ ;  /* 0x00000100060a7890 */ /* 0x000fe2000fffe03f */
[----:B------:R-:W-:Y:S01]  /*1910*/  UMOV UR9, 0x40000040 ;  /* 0x4000004000097882 */ /* 0x000fe20000000000 */
[----:B------:R-:W-:Y:S01]  /*1920*/  UMOV UR11, 0x40000040 ;  /* 0x40000040000b7882 */ /* 0x000fe20000000000 */
[----:B------:R-:W-:Y:S02]  /*1930*/  WARPGROUP.DEPBAR.LE gsb0, 0x0 ;  /* 0x00008000000079c5 */ /* 0x000fe40000010000 */
        /* <DEDUP_REMOVED lines=42> */
[----:B------:R-:W-:Y:S03]  /*1be0*/  HGMMA.64x256x16.F32 R24, gdesc[UR8].tnspB, R24, gsb0 ;  /* 0x43e00000081879f0 */ /* 0x000fe60008000818 */
[----:B------:R-:W-:Y:S02]  /*1bf0*/  WARPGROUP.DEPBAR.LE gsb0, 0x0 ;  /* 0x00008000000079c5 */ /* 0x000fe40000010000 */
[----:B------:R-:W-:Y:S05]  /*1c00*/  @!P2 BRA `(.L_x_20) ;  /* 0x0000000400a0a947 */ /* 0x000fea0003800000 */
[----:B------:R-:W-:Y:S01]  /*1c10*/  UIADD3 UR6, UR41, 0x1, URZ ;  /* 0x0000000129067890 */ /* 0x000fe2000fffe03f */
[----:B01----:R-:W-:-:S03]  /*1c20*/  IMAD.U32 R0, RZ, RZ, UR44 ;  /* 0x0000002cff007e24 */ /* 0x003fc6000f8e00ff */
[----:B------:R-:W-:-:S04]  /*1c30*/  UISETP.NE.AND UP0, UPT, UR6, 0x2, UPT ;  /* 0x000000020600788c */ /* 0x000fc8000bf05270 */
[----:B------:R-:W-:Y:S02]  /*1c40*/  USEL UR7, URZ, 0x1, UP0 ;  /* 0x000000013f077887 */ /* 0x000fe40008000000 */
[----:B------:R-:W-:Y:S02]  /*1c50*/  USEL UR6, UR6, URZ, UP0 ;  /* 0x0000003f06067287 */ /* 0x000fe40008000000 */
[----:B------:R-:W-:-:S06]  /*1c60*/  ULOP3.LUT UR7, UR48, UR7, URZ, 0x3c, !UPT ;  /* 0x0000000730077292 */ /* 0x000fcc000f8e3c3f */
[----:B------:R-:W-:Y:S01]  /*1c70*/  IMAD.U32 R5, RZ, RZ, UR7 ;  /* 0x00000007ff057e24 */ /* 0x000fe2000f8e00ff */
[----:B------:R-:W-:-:S06]  /*1c80*/  UMOV UR7, UR41 ;  /* 0x0000002900077c82 */ /* 0x000fcc0008000000 */
.L_x_27:
[----:B01----:R-:W-:Y:S05]  /*1c90*/  @!P0 BRA `(.L_x_21) ;  /* 0x0000000000048947 */ /* 0x003fea0003800000 */
[----:B------:R-:W-:Y:S01]  /*1ca0*/  BPT.TRAP 0x1 ;  /* 0x000000040000795c */ /* 0x000fe20000300000 */
.L_x_21:
[----:B------:R-:W-:Y:S01]  /*1cb0*/  ULEA UR8, UR6, UR40, 0x3 ;  /* 0x0000002806087291 */ /* 0x000fe2000f8e183f */
[----:B------:R-:W-:-:S08]  /*1cc0*/  SHF.L.U32 R3, R5, 0x1f, RZ ;  /* 0x0000001f05037819 */ /* 0x000fd000000006ff */
[----:B------:R0:W1:Y:S01]  /*1cd0*/  SYNCS.PHASECHK.TRANS64.TRYWAIT P1, [UR8], R3 ;  /* 0x00000003ff0075a7 */ /* 0x0000620008020148 */
[----:B------:R-:W-:Y:S05]  /*1ce0*/  @!P0 BRA `(.L_x_22) ;  /* 0x0000000000048947 */ /* 0x000fea0003800000 */
[----:B------:R-:W-:Y:S01]  /*1cf0*/  BPT.TRAP 0x1 ;  /* 0x000000040000795c */ /* 0x000fe20000300000 */
.L_x_22:
[----:B-1----:R-:W-:Y:S05]  /*1d00*/  @P1 BRA `(.L_x_23) ;  /* 0x0000000000081947 */ /* 0x002fea0003800000 */
[----:B------:R-:W1:Y:S02]  /*1d10*/  SYNCS.PHASECHK.TRANS64.TRYWAIT P1, [UR8], R3 ;  /* 0x00000003ff0075a7 */ /* 0x000e640008020148 */
[----:B-1----:R-:W-:Y:S05]  /*1d20*/  @!P1 BRA `(.L_x_24) ;  /* 0x0000009c00449947 */ /* 0x002fea0003800000 */
.L_x_23:
[----:B------:R-:W-:Y:S01]  /*1d30*/  ULEA UR13, UR6, UR4, 0xa ;  /* 0x00000004060d7291 */ /* 0x000fe2000f8e503f */
[----:B------:R-:W-:Y:S01]  /*1d40*/  WARPGROUP.ARRIVE ;  /* 0x00000000000079c5 */ /* 0x000fe20000000000 */
[----:B------:R-:W-:Y:S01]  /*1d50*/  ULEA UR12, UR6, UR5, 0xc ;  /* 0x00000005060c7291 */ /* 0x000fe2000f8e603f */
[----:B------:R-:W-:Y:S01]  /*1d60*/  UMOV UR9, 0x40000040 ;  /* 0x4000004000097882 */ /* 0x000fe20000000000 */
[----:B------:R-:W-:-:S03]  /*1d70*/  UMOV UR11, 0x40000040 ;  /* 0x40000040000b7882 */ /* 0x000fc60000000000 */
[----:B------:R-:W-:Y:S02]  /*1d80*/  UMOV UR8, UR13 ;  /* 0x0000000d00087c82 */ /* 0x000fe40008000000 */
[----:B------:R-:W-:Y:S02]  /*1d90*/  UMOV UR10, UR12 ;  /* 0x0000000c000a7c82 */ /* 0x000fe40008000000 */
[----:B------:R-:W-:Y:S01]  /*1da0*/  HGMMA.64x256x16.F32 R24, gdesc[UR8].tnspB, R24, gsb0 ;  /* 0x43e00000081879f0 */ /* 0x000fe20008000818 */
        /* <DEDUP_REMOVED lines=58> */
[----:B------:R-:W-:Y:S01]  /*2150*/  BPT.TRAP 0x1 ;  /* 0x000000040000795c */ /* 0x000fe20000300000 */
.L_x_25:
[----:B------:R-:W-:Y:S02]  /*2160*/  UISETP.GT.U32.AND UP0, UPT, UR39, 0x1, UPT ;  /* 0x000000012700788c */ /* 0x000fe4000bf04070 */
[----:B------:R-:W-:-:S04]  /*2170*/  ULEA UR8, UR7, UR40, 0x3 ;  /* 0x0000002807087291 */ /* 0x000fc8000f8e183f */
[----:B------:R-:W-:Y:S01]  /*2180*/  UIADD3 UR8, UR8, 0x10, URZ ;  /* 0x0000001008087890 */ /* 0x000fe2000fffe03f */
[----:B------:R-:W-:-:S03]  /*2190*/  PLOP3.LUT P1, PT, PT, PT, UP0, 0x80, 0x0 ;  /* 0x000000000000781c */ /* 0x000fc60003f2f008 */
[----:B------:R-:W-:-:S09]  /*21a0*/  UPRMT UR8, URZ, 0x654, UR8 ;  /* 0x000006543f087896 */ /* 0x000fd20008000008 */
[----:B------:R-:W-:Y:S01]  /*21b0*/  SYNCS.ARRIVE.TRANS64.RED.A1T0 RZ, [UR8], RZ ;  /* 0x000000ffffff79a7 */ /* 0x000fe20008100408 */
[----:B------:R-:W-:Y:S05]  /*21c0*/  @P1 BRA `(.L_x_26) ;  /* 0x0000000000041947 */ /* 0x000fea0003800000 */
[----:B------:R-:W-:Y:S01]  /*21d0*/  BPT.TRAP 0x1 ;  /* 0x000000040000795c */ /* 0x000fe20000300000 */
.L_x_26:
[----:B------:R-:W-:Y:S01]  /*21e0*/  UIADD3 UR6, UR6, 0x1, URZ ;  /* 0x0000000106067890 */ /* 0x000fe2000fffe03f */
[C---:B------:R-:W-:Y:S01]  /*21f0*/  ISETP.GT.AND P1, PT, R0.reuse, 0x1, PT ;  /* 0x000000010000780c */ /* 0x040fe20003f24270 */
[----:B------:R-:W-:Y:S01]  /*2200*/  UIADD3 UR7, UR7, 0x1, URZ ;  /* 0x0000000107077890 */ /* 0x000fe2000fffe03f */
[----:B------:R-:W-:Y:S01]  /*2210*/  VIADD R0, R0, 0xffffffff ;  /* 0xffffffff00007836 */ /* 0x000fe20000000000 */
[----:B------:R-:W-:Y:S02]  /*2220*/  UISETP.NE.AND UP0, UPT, UR6, 0x2, UPT ;  /* 0x000000020600788c */ /* 0x000fe4000bf05270 */
[----:B------:R-:W-:Y:S02]  /*2230*/  UISETP.NE.AND UP1, UPT, UR7, 0x2, UPT ;  /* 0x000000020700788c */ /* 0x000fe4000bf25270 */
[----:B------:R-:W-:Y:S02]  /*2240*/  USEL UR8, URZ, 0x1, UP0 ;  /* 0x000000013f087887 */ /* 0x000fe40008000000 */
[----:B------:R-:W-:-:S02]  /*2250*/  USEL UR6, UR6, URZ, UP0 ;  /* 0x0000003f06067287 */ /* 0x000fc40008000000 */
[----:B------:R-:W-:Y:S02]  /*2260*/  USEL UR7, UR7, URZ, UP1 ;  /* 0x0000003f07077287 */ /* 0x000fe40008800000 */
[----:B------:R-:W-:Y:S01]  /*2270*/  LOP3.LUT R5, R5, UR8, RZ, 0x3c, !PT ;  /* 0x0000000805057c12 */ /* 0x000fe2000f8e3cff */
[----:B------:R-:W-:Y:S09]  /*2280*/  @P1 BRA `(.L_x_27) ;  /* 0xfffffff800801947 */ /* 0x000ff2000383ffff */
.L_x_20:
[----:B------:R-:W-:Y:S01]  /*2290*/  ULDC UR6, c[0x0][0x28c] ;  /* 0x0000a30000067ab9 */ /* 0x000fe20000000800 */
[----:B------:R2:W-:Y:S01]  /*22a0*/  SYNCS.ARRIVE.TRANS64.A1T0 RZ, [R156+UR43], RZ ;  /* 0x000000ff9cff79a7 */ /* 0x0005e2000810002b */
[----:B------:R-:W-:-:S06]  /*22b0*/  UISETP.GE.AND UP0, UPT, UR6, 0x1, UPT ;  /* 0x000000010600788c */ /* 0x000fcc000bf06270 */
[----:B------:R-:W-:-:S13]  /*22c0*/  PLOP3.LUT P1, PT, PT, PT, UP0, 0x80, 0x0 ;  /* 0x000000000000781c */ /* 0x000fda0003f2f008 */
[----:B--2---:R-:W-:Y:S05]  /*22d0*/  @!P1 BRA `(.L_x_28) ;  /* 0x0000000000309947 */ /* 0x004fea0003800000 */
[----:B------:R-:W-:Y:S05]  /*22e0*/  @!P0 BRA `(.L_x_29) ;  /* 0x0000000000048947 */ /* 0x000fea0003800000 */
[----:B------:R-:W-:Y:S01]  /*22f0*/  BPT.TRAP 0x1 ;  /* 0x000000040000795c */ /* 0x000fe20000300000 */
.L_x_29:
[----:B------:R-:W-:Y:S02]  /*2300*/  UIADD3 UR4, UR44, UR41, URZ ;  /* 0x000000292c047290 */ /* 0x000fe4000fffe03f */
[----:B------:R-:W-:Y:S02]  /*2310*/  UISETP.GT.U32.AND UP0, UPT, UR39, 0x1, UPT ;  /* 0x000000012700788c */ /* 0x000fe4000bf04070 */
[----:B------:R-:W-:-:S04]  /*2320*/  USHF.L.U32 UR4, UR4, 0x3, URZ ;  /* 0x0000000304047899 */ /* 0x000fc8000800063f */
[----:B------:R-:W-:Y:S01]  /*2330*/  ULOP3.LUT UR4, UR4, 0x8, URZ, 0xc0, !UPT ;  /* 0x0000000804047892 */ /* 0x000fe2000f8ec03f */
[----:B------:R-:W-:-:S03]  /*2340*/  PLOP3.LUT P0, PT, PT, PT, UP0, 0x80, 0x0 ;  /* 0x000000000000781c */ /* 0x000fc60003f0f008 */
[----:B------:R-:W-:-:S04]  /*2350*/  UIADD3 UR4, UR40, 0x10, UR4 ;  /* 0x0000001028047890 */ /* 0x000fc8000fffe004 */
[----:B------:R-:W-:-:S09]  /*2360*/  UPRMT UR4, URZ, 0x654, UR4 ;  /* 0x000006543f047896 */ /* 0x000fd20008000004 */
[----:B------:R-:W-:Y:S01]  /*2370*/  SYNCS.ARRIVE.TRANS64.RED.A1T0 RZ, [UR4], RZ ;  /* 0x000000ffffff79a7 */ /* 0x000fe20008100404 */
[----:B------:R-:W-:Y:S05]  /*2380*/  @P0 BRA `(.L_x_28) ;  /* 0x0000000000040947 */ /* 0x000fea0003800000 */
[----:B------:R-:W-:Y:S01]  /*2390*/  BPT.TRAP 0x1 ;  /* 0x000000040000795c */ /* 0x000fe20000300000 */
.L_x_28:
[----:B01----:R-:W-:Y:S01]  /*23a0*/  SHF.L.U32 R0, R166, 0x1f, RZ ;  /* 0x0000001fa6007819 */ /* 0x003fe200000006ff */
[----:B------:R-:W-:Y:S01]  /*23b0*/  ULEA UR7, UR38, UR41, 0x1 ;  /* 0x0000002926077291 */ /* 0x000fe2000f8e083f */
[----:B------:R-:W0:Y:S01]  /*23c0*/  LDC R7, c[0x0][0x288] ;  /* 0x0000a200ff077b82 */ /* 0x000e220000000800 */
[----:B------:R-:W-:Y:S01]  /*23d0*/  UIADD3 UR4, UR6, 0xfe, URZ ;  /* 0x000000fe06047890 */ /* 0x000fe2000fffe03f */
[----:B------:R-:W-:Y:S01]  /*23e0*/  IMAD.SHL.U32 R12, R154, 0x2, RZ ;  /* 0x000000029a0c7824 */ /* 0x000fe200078e00ff */
[----:B------:R-:W-:Y:S02]  /*23f0*/  USHF.R.U32.HI UR5, URZ, 0x1, UR7 ;  /* 0x000000013f057899 */ /* 0x000fe40008011607 */
[----:B------:R-:W-:Y:S02]  /*2400*/  UISETP.GT.U32.AND UP0, UPT, UR7, 0x1, UPT ;  /* 0x000000010700788c */ /* 0x000fe4000bf04070 */
[----:B------:R-:W-:Y:S01]  /*2410*/  ULOP3.LUT UR5, UR5, 0x1, URZ, 0xc0, !UPT ;  /* 0x0000000105057892 */ /* 0x000fe2000f8ec03f */
[----:B------:R-:W1:Y:S01]  /*2420*/  SYNCS.PHASECHK.TRANS64.TRYWAIT P0, [R155+UR42+0x10], R0 ;  /* 0x000010009b0075a7 */ /* 0x000e62000800016a */
[----:B------:R-:W-:Y:S01]  /*2430*/  UISETP.LT.U32.AND UP0, UPT, UR4, 0xff, UP0 ;  /* 0x000000ff0400788c */ /* 0x000fe20008701070 */
[----:B------:R-:W-:Y:S01]  /*2440*/  SHF.R.S32.HI R13, RZ, 0x1f, R12 ;  /* 0x0000001fff0d7819 */ /* 0x000fe2000001140c */
[----:B------:R-:W-:-:S02]  /*2450*/  UISETP.NE.U32.AND UP1, UPT, UR5, 0x1, UPT ;  /* 0x000000010500788c */ /* 0x000fc4000bf25070 */
[----:B------:R-:W-:Y:S02]  /*2460*/  USEL UR5, URZ, 0x1, !UP0 ;  /* 0x000000013f057887 */ /* 0x000fe4000c000000 */
[----:B------:R-:W-:-:S04]  /*2470*/  UISETP.GT.U32.AND UP1, UPT, UR4, 0xfe, !UP1 ;  /* 0x000000fe0400788c */ /* 0x000fc8000cf24070 */
[----:B------:R-:W-:-:S04]  /*2480*/  USEL UR4, URZ, 0x1, !UP1 ;  /* 0x000000013f047887 */ /* 0x000fc8000c800000 */
[----:B------:R-:W-:Y:S01]  /*2490*/  ULOP3.LUT UR48, UR4, UR48, UR5, 0x96, !UPT ;  /* 0x0000003004307292 */ /* 0x000fe2000f8e9605 */
[----:B01----:R-:W-:Y:S11]  /*24a0*/  @!P0 BRA `(.L_x_30) ;  /* 0x00000094007c8947 */ /* 0x003ff60003800000 */
.L_x_310:
[----:B------:R-:W-:Y:S01]  /*24b0*/  IMAD.SHL.U32 R6, R18, 0x40, RZ ;  /* 0x0000004012067824 */ /* 0x000fe200078e00ff */
[----:B------:R-:W-:Y:S01]  /*24c0*/  ULDC UR6, c[0x0][0x284] ;  /* 0x0000a10000067ab9 */ /* 0x000fe20000000800 */
[----:B------:R-:W-:Y:S01]  /*24d0*/  IMAD.SHL.U32 R14, R2, 0x100, RZ ;  /* 0x00000100020e7824 */ /* 0x000fe200078e00ff */
[----:B------:R-:W-:Y:S01]  /*24e0*/  SHF.R.S32.HI R163, RZ, 0x1f, R19 ;  /* 0x0000001fffa37819 */ /* 0x000fe20000011413 */
[----:B------:R-:W-:Y:S01]  /*24f0*/  ULDC.64 UR4, c[0x0][0x5d0] ;  /* 0x0001740000047ab9 */ /* 0x000fe20000000a00 */
[----:B------:R-:W-:Y:S01]  /*2500*/  ISETP.GE.AND P0, PT, R6, UR6, PT ;  /* 0x0000000606007c0c */ /* 0x000fe2000bf06270 */
[----:B------:R-:W-:Y:S01]  /*2510*/  IMAD.WIDE.U32 R2, R19, UR4, R12 ;  /* 0x0000000413027c25 */ /* 0x000fe2000f8e000c */
[----:B------:R-:W-:Y:S01]  /*2520*/  SHF.R.S32.HI R15, RZ, 0x1f, R14 ;  /* 0x0000001fff0f7819 */ /* 0x000fe2000001140e */
[----:B------:R-:W-:Y:S01]  /*2530*/  ULOP3.LUT UR41, UR41, 0x1, URZ, 0xc0, !UPT ;  /* 0x0000000129297892 */ /* 0x000fe2000f8ec03f */
[C---:B------:R-:W-:Y:S01]  /*2540*/  ISETP.GE.OR P0, PT, R14.reuse, R7, P0 ;  /* 0x000000070e00720c */ /* 0x040fe20000706670 */
[----:B0-----:R-:W-:Y:S01]  /*2550*/  IMAD R0, R163, UR4, RZ ;  /* 0x00000004a3007c24 */ /* 0x001fe2000f8e02ff */
[----:B------:R-:W-:-:S03]  /*2560*/  IADD3 R4, P1, R14, R2, RZ ;  /* 0x000000020e047210 */ /* 0x000fc60007f3e0ff */
[----:B------:R-:W-:-:S05]  /*2570*/  IMAD R5, R19, UR5, R0 ;  /* 0x0000000513057c24 */ /* 0x000fca000f8e0200 */
[----:B------:R-:W-:-:S03]  /*2580*/  IADD3.X R5, R15, R3, R5, P1, !PT ;  /* 0x000000030f057210 */ /* 0x000fc60000ffe405 */
[----:B------:R-:W-:Y:S05]  /*2590*/  @P0 BRA `(.L_x_31) ;  /* 0x0000007c00100947 */ /* 0x000fea0003800000 */
[----:B------:R-:W0:Y:S01]  /*25a0*/  LDC.64 R10, c[0x0][0x5c8] ;  /* 0x00017200ff0a7b82 */ /* 0x000e220000000a00 */
[----:B-----5:R-:W-:Y:S01]  /*25b0*/  FSETP.NEU.AND P0, PT, R22, RZ, PT ;  /* 0x000000ff1600720b */ /* 0x020fe20003f0d000 */
[----:B------:R-:W-:Y:S01]  /*25c0*/  IMAD R3, R154, -0x2, R7 ;  /* 0xfffffffe9a037824 */ /* 0x000fe200078e0207 */
[----:B------:R-:W-:Y:S01]  /*25d0*/  BSSY B0, `(.L_x_31) ;  /* 0x00007c0000007945 */ /* 0x000fe20003800000 */
[----:B------:R-:W-:-:S04]  /*25e0*/  IMAD.WIDE R160, R18, 0x40, R152 ;  /* 0x0000004012a07825 */ /* 0x000fc800078e0298 */
[----:B------:R-:W-:Y:S02]  /*25f0*/  IMAD.IADD R0, R3, 0x1, -R14 ;  /* 0x0000000103007824 */ /* 0x000fe400078e0a0e */
[----:B------:R-:W-:-:S03]  /*2600*/  IMAD.IADD R2, R159, 0x1, -R6 ;  /* 0x000000019f027824 */ /* 0x000fc600078e0a06 */
[----:B------:R-:W-:-:S04]  /*2610*/  ISETP.GT.AND P2, PT, R0, RZ, PT ;  /* 0x000000ff0000720c */ /* 0x000fc80003f44270 */
[----:B------:R-:W-:Y:S01]  /*2620*/  ISETP.GT.AND P1, PT, R2, RZ, P2 ;  /* 0x000000ff0200720c */ /* 0x000fe20001724270 */
[-C--:B0-----:R-:W-:Y:S02]  /*2630*/  IMAD R3, R161, R10.reuse, RZ ;  /* 0x0000000aa1037224 */ /* 0x081fe400078e02ff */
[----:B------:R-:W-:-:S04]  /*2640*/  IMAD.WIDE.U32 R168, R160, R10, R4 ;  /* 0x0000000aa0a87225 */ /* 0x000fc800078e0004 */
[----:B------:R-:W-:-:S04]  /*2650*/  IMAD R3, R160, R11, R3 ;  /* 0x0000000ba0037224 */ /* 0x000fc800078e0203 */
[----:B------:R-:W-:Y:S01]  /*2660*/  IMAD.IADD R173, R169, 0x1, R3 ;  /* 0x00000001a9ad7824 */ /* 0x000fe200078e0203 */
[----:B------:R-:W-:Y:S06]  /*2670*/  @!P0 BRA `(.L_x_32) ;  /* 0x00000054009c8947 */ /* 0x000fec0003800000 */
[----:B------:R-:W0:Y:S01]  /*2680*/  LDC.64 R20, c[0x0][0x5b8] ;  /* 0x00016e00ff147b82 */ /* 0x000e220000000a00 */
[----:B------:R-:W-:-:S07]  /*2690*/  ULDC.64 UR4, c[0x0][0x5c0] ;  /* 0x0001700000047ab9 */ /* 0x000fce0000000a00 */
[----:B------:R-:W1:Y:S08]  /*26a0*/  LDC.64 R170, c[0x0][0x5b0] ;  /* 0x00016c00ffaa7b82 */ /* 0x000e700000000a00 */
[----:B------:R-:W2:Y:S01]  /*26b0*/  LDC.64 R8, c[0x0][0x5a8] ;  /* 0x00016a00ff087b82 */ /* 0x000ea20000000a00 */
[-C--:B0-----:R-:W-:Y:S02]  /*26c0*/  IMAD R6, R163, R20.reuse, RZ ;  /* 0x00000014a3067224 */ /* 0x081fe400078e02ff */
[----:B------:R-:W-:-:S04]  /*26d0*/  IMAD.WIDE.U32 R4, R19, R20, R12 ;  /* 0x0000001413047225 */ /* 0x000fc800078e000c */
[----:B------:R-:W-:Y:S01]  /*26e0*/  IMAD R167, R19, R21, R6 ;  /* 0x0000001513a77224 */ /* 0x000fe200078e0206 */
[----:B------:R-:W-:Y:S01]  /*26f0*/  IADD3 R162, P0, R14, R4, RZ ;  /* 0x000000040ea27210 */ /* 0x000fe20007f1e0ff */
[----:B-1----:R-:W-:-:S03]  /*2700*/  IMAD R3, R161, R170, RZ ;  /* 0x000000aaa1037224 */ /* 0x002fc600078e02ff */
[----:B------:R-:W-:Y:S01]  /*2710*/  IADD3.X R163, R15, R5, R167, P0, !PT ;  /* 0x000000050fa37210 */ /* 0x000fe200007fe4a7 */
[C---:B------:R-:W-:Y:S02]  /*2720*/  IMAD R169, R160.reuse, R171, R3 ;  /* 0x000000aba0a97224 */ /* 0x040fe400078e0203 */
[----:B------:R-:W-:-:S04]  /*2730*/  IMAD.WIDE.U32 R4, R160, R170, R162 ;  /* 0x000000aaa0047225 */ /* 0x000fc800078e00a2 */
[----:B------:R-:W-:Y:S01]  /*2740*/  IMAD.IADD R3, R5, 0x1, R169 ;  /* 0x0000000105037824 */ /* 0x000fe200078e02a9 */
[----:B--2---:R-:W-:-:S04]  /*2750*/  LEA R6, P0, R4, R8, 0x1 ;  /* 0x0000000804067211 */ /* 0x004fc800078008ff */
[----:B------:R-:W-:-:S05]  /*2760*/  LEA.HI.X R7, R4, R9, R3, 0x1, P0 ;  /* 0x0000000904077211 */ /* 0x000fca00000f0c03 */
[----:B------:R0:W2:Y:S01]  /*2770*/  @P1 LDG.E.LTC128B.U16 R3, desc[UR50][R6.64] ;  /* 0x0000003206031981 */ /* 0x0000a2000c1e1520 */
[----:B------:R-:W-:Y:S01]  /*2780*/  IMAD.WIDE.U32 R4, R160, R170, R14 ;  /* 0x000000aaa0047225 */ /* 0x000fe200078e000e */
[----:B------:R-:W-:Y:S02]  /*2790*/  BSSY B1, `(.L_x_33) ;  /* 0x0000014000017945 */ /* 0x000fe40003800000 */
[----:B------:R-:W-:-:S04]  /*27a0*/  IADD3 R164, P0, R12, R4, RZ ;  /* 0x000000040ca47210 */ /* 0x000fc80007f1e0ff */
[----:B------:R-:W-:Y:S02]  /*27b0*/  IADD3.X R165, R13, R169, R5, P0, !PT ;  /* 0x000000a90da57210 */ /* 0x000fe400007fe405 */
[----:B------:R-:W-:Y:S01]  /*27c0*/  LEA R4, P0, R168, UR4, 0x1 ;  /* 0x00000004a8047c11 */ /* 0x000fe2000f8008ff */
[----:B------:R-:W-:-:S03]  /*27d0*/  IMAD.WIDE.U32 R164, R19, R20, R164 ;  /* 0x0000001413a47225 */ /* 0x000fc600078e00a4 */
[----:B------:R-:W-:Y:S02]  /*27e0*/  LEA.HI.X R5, R168, UR5, R173, 0x1, P0 ;  /* 0x00000005a8057c11 */ /* 0x000fe400080f0cad */
[----:B------:R-:W-:Y:S01]  /*27f0*/  ISETP.GT.AND P0, PT, R0, 0x1, PT ;  /* 0x000000010000780c */ /* 0x000fe20003f04270 */
[----:B0-----:R-:W-:Y:S01]  /*2800*/  IMAD.IADD R7, R167, 0x1, R165 ;  /* 0x00000001a7077824 */ /* 0x001fe200078e02a5 */
[----:B------:R-:W-:Y:S02]  /*2810*/  LEA R6, P4, R164, R8, 0x1 ;  /* 0x00000008a4067211 */ /* 0x000fe400078808ff */
[----:B------:R-:W-:Y:S02]  /*2820*/  ISETP.GT.AND P3, PT, R2, RZ, P0 ;  /* 0x000000ff0200720c */ /* 0x000fe40000764270 */
[----:B------:R-:W-:Y:S01]  /*2830*/  LEA.HI.X R7, R164, R9, R7, 0x1, P4 ;  /* 0x00000009a4077211 */ /* 0x000fe200020f0c07 */
[C---:B------:R-:W-:Y:S01]  /*2840*/  IMAD.SHL.U32 R164, R170.reuse, 0x8, RZ ;  /* 0x00000008aaa47824 */ /* 0x040fe200078e00ff */
[----:B------:R-:W-:Y:S01]  /*2850*/  SHF.L.U64.HI R165, R170, 0x3, R171 ;  /* 0x00000003aaa57819 */ /* 0x000fe200000102ab */
[----:B--2---:R-:W-:-:S05]  /*2860*/  HADD2.F32 R21, -RZ, R3.H0_H0 ;  /* 0x20000003ff157230 */ /* 0x004fca0000004100 */
[----:B------:R-:W-:-:S04]  /*2870*/  FMUL R21, R21, R22 ;  /* 0x0000001615157220 */ /* 0x000fc80000400000 */
[----:B------:R-:W-:-:S05]  /*2880*/  FFMA R21, R24, R23, R21 ;  /* 0x0000001718157223 */ /* 0x000fca0000000015 */
[----:B------:R-:W-:-:S05]  /*2890*/  F2FP.F16.F32.PACK_AB R21, RZ, R21 ;  /* 0x00000015ff15723e */ /* 0x000fca00000000ff */
[----:B------:R0:W-:Y:S01]  /*28a0*/  @P1 STG.E.U16 desc[UR50][R4.64], R21 ;  /* 0x0000001504001986 */ /* 0x0001e2000c101532 */
[----:B------:R-:W-:Y:S05]  /*28b0*/  @!P3 BRA `(.L_x_34) ;  /* 0x000000000004b947 */ /* 0x000fea0003800000 */
[----:B------:R1:W5:Y:S02]  /*28c0*/  LDG.E.LTC128B.U16 R3, desc[UR50][R6.64+0x2] ;  /* 0x0000023206037981 */ /* 0x000364000c1e1520 */
.L_x_34:
[----:B------:R-:W-:Y:S05]  /*28d0*/  BSYNC B1 ;  /* 0x0000000000017941 */ /* 0x000fea0003800000 */
.L_x_33:
[----:B0----5:R-:W-:Y:S01]  /*28e0*/  HADD2.F32 R21, -RZ, R3.H0_H0 ;  /* 0x20000003ff157230 */ /* 0x021fe20000004100 */
[----:B------:R-:W-:Y:S01]  /*28f0*/  ISETP.GT.AND P2, PT, R2, 0x8, P2 ;  /* 0x000000080200780c */ /* 0x000fe20001744270 */
[----:B------:R-:W-:-:S04]  /*2900*/  IMAD.WIDE.U32 R164, R160, R170, R164 ;  /* 0x000000aaa0a47225 */ /* 0x000fc800078e00a4 */
[----:B------:R-:W-:Y:S01]  /*2910*/  FMUL R18, R21, R22 ;  /* 0x0000001615127220 */ /* 0x000fe20000400000 */
[----:B------:R-:W-:Y:S01]  /*2920*/  IMAD.IADD R169, R169, 0x1, R165 ;  /* 0x00000001a9a97824 */ /* 0x000fe200078e02a5 */
[----:B------:R-:W-:Y:S02]  /*2930*/  IADD3 R21, P1, R162, R164, RZ ;  /* 0x000000a4a2157210 */ /* 0x000fe40007f3e0ff */
[----:B------:R-:W-:-:S03]  /*2940*/  FFMA R18, R25, R23, R18 ;  /* 0x0000001719127223 */ /* 0x000fc60000000012 */
[----:B------:R-:W-:Y:S01]  /*2950*/  IMAD.X R162, R169, 0x1, R163, P1 ;  /* 0x00000001a9a27824 */ /* 0x000fe200008e06a3 */
[C---:B------:R-:W-:Y:S02]  /*2960*/  LEA R24, P1, R21.reuse, R8, 0x1 ;  /* 0x0000000815187211 */ /* 0x040fe400078208ff */
[----:B------:R-:W-:Y:S02]  /*2970*/  F2FP.F16.F32.PACK_AB R18, RZ, R18 ;  /* 0x00000012ff12723e */ /* 0x000fe400000000ff */
[----:B------:R-:W-:Y:S02]  /*2980*/  LEA.HI.X R25, R21, R9, R162, 0x1, P1 ;  /* 0x0000000915197211 */ /* 0x000fe400008f0ca2 */
[----:B------:R-:W-:Y:S02]  /*2990*/  PRMT R21, R18, 0x7610, R21 ;  /* 0x0000761012157816 */ /* 0x000fe40000000015 */
[----:B------:R-:W-:-:S03]  /*29a0*/  PRMT R18, R3, 0x7610, R18 ;  /* 0x0000761003127816 */ /* 0x000fc60000000012 */
[----:B------:R0:W-:Y:S04]  /*29b0*/  @P3 STG.E.U16 desc[UR50][R4.64+0x2], R21 ;  /* 0x0000021504003986 */ /* 0x0001e8000c101532 */
[----:B------:R-:W2:Y:S01]  /*29c0*/  @P2 LDG.E.LTC128B.U16 R18, desc[UR50][R24.64] ;  /* 0x0000003218122981 */ /* 0x000ea2000c1e1520 */
[----:B------:R-:W-:Y:S01]  /*29d0*/  IADD3 R12, P1, P3, R12, R164, R14 ;  /* 0x000000a40c0c7210 */ /* 0x000fe20007b3e00e */
[----:B------:R-:W-:Y:S01]  /*29e0*/  BSSY B1, `(.L_x_35) ;  /* 0x0000011000017945 */ /* 0x000fe20003800000 */
[C---:B------:R-:W-:Y:S02]  /*29f0*/  SHF.L.U64.HI R11, R10.reuse, 0x4, R11 ;  /* 0x000000040a0b7819 */ /* 0x040fe4000001020b */
[----:B------:R-:W-:Y:S02]  /*2a00*/  IADD3.X R13, R13, R169, R15, P1, P3 ;  /* 0x000000a90d0d7210 */ /* 0x000fe40000fe640f */
[----:B------:R-:W-:-:S02]  /*2a10*/  LEA R10, P1, R10, R4, 0x4 ;  /* 0x000000040a0a7211 */ /* 0x000fc400078220ff */
[----:B------:R-:W-:Y:S01]  /*2a20*/  ISETP.GT.AND P0, PT, R2, 0x8, P0 ;  /* 0x000000080200780c */ /* 0x000fe20000704270 */
[----:B0-----:R-:W-:-:S04]  /*2a30*/  IMAD.WIDE.U32 R20, R19, R20, R12 ;  /* 0x0000001413147225 */ /* 0x001fc800078e000c */
[----:B------:R-:W-:Y:S01]  /*2a40*/  IMAD.X R11, R11, 0x1, R5, P1 ;  /* 0x000000010b0b7824 */ /* 0x000fe200008e0605 */
[----:B------:R-:W-:Y:S01]  /*2a50*/  LEA R8, P3, R20, R8, 0x1 ;  /* 0x0000000814087211 */ /* 0x000fe200078608ff */
[----:B------:R-:W-:-:S05]  /*2a60*/  IMAD.IADD R12, R167, 0x1, R21 ;  /* 0x00000001a70c7824 */ /* 0x000fca00078e0215 */
[----:B------:R-:W-:Y:S01]  /*2a70*/  LEA.HI.X R9, R20, R9, R12, 0x1, P3 ;  /* 0x0000000914097211 */ /* 0x000fe200018f0c0c */
[----:B--2---:R-:W-:-:S05]  /*2a80*/  HADD2.F32 R3, -RZ, R18.H0_H0 ;  /* 0x20000012ff037230 */ /* 0x004fca0000004100 */
[----:B------:R-:W-:-:S04]  /*2a90*/  FMUL R3, R3, R22 ;  /* 0x0000001603037220 */ /* 0x000fc80000400000 */
[----:B------:R-:W-:-:S05]  /*2aa0*/  FFMA R3, R26, R23, R3 ;  /* 0x000000171a037223 */ /* 0x000fca0000000003 */
[----:B------:R-:W-:-:S05]  /*2ab0*/  F2FP.F16.F32.PACK_AB R3, RZ, R3 ;  /* 0x00000003ff03723e */ /* 0x000fca00000000ff */
[----:B------:R0:W-:Y:S01]  /*2ac0*/  @P2 STG.E.U16 desc[UR50][R10.64], R3 ;  /* 0x000000030a002986 */ /* 0x0001e2000c101532 */
[----:B------:R-:W-:Y:S05]  /*2ad0*/  @!P0 BRA `(.L_x_36) ;  /* 0x0000000000048947 */ /* 0x000fea0003800000 */
[----:B------:R2:W5:Y:S02]  /*2ae0*/  LDG.E.LTC128B.U16 R18, desc[UR50][R8.64+0x2] ;  /* 0x0000023208127981 */ /* 0x000564000c1e1520 */
.L_x_36:
[----:B------:R-:W-:Y:S05]  /*2af0*/  BSYNC B1 ;  /* 0x0000000000017941 */ /* 0x000fea0003800000 */
.L_x_35:
[----:B0----5:R-:W-:Y:S01]  /*2b00*/  HADD2.F32 R3, -RZ, R18.H0_H0 ;  /* 0x20000012ff037230 */ /* 0x021fe20000004100 */
[----:B------:R-:W-:Y:S01]  /*2b10*/  ISETP.GT.AND P1, PT, R0, 0x8, PT ;  /* 0x000000080000780c */ /* 0x000fe20003f24270 */
[----:B------:R-:W-:Y:S03]  /*2b20*/  BSSY B1, `(.L_x_37) ;  /* 0x0000008000017945 */ /* 0x000fe60003800000 */
[----:B------:R-:W-:Y:S01]  /*2b30*/  FMUL R12, R3, R22 ;  /* 0x00000016030c7220 */ /* 0x000fe20000400000 */
[----:B------:R-:W-:-:S03]  /*2b40*/  ISETP.GT.AND P2, PT, R2, RZ, P1 ;  /* 0x000000ff0200720c */ /* 0x000fc60000f44270 */
[----:B------:R-:W-:-:S05]  /*2b50*/  FFMA R12, R27, R23, R12 ;  /* 0x000000171b0c7223 */ /* 0x000fca000000000c */
[----:B------:R-:W-:-:S05]  /*2b60*/  F2FP.F16.F32.PACK_AB R12, RZ, R12 ;  /* 0x0000000cff0c723e */ /* 0x000fca00000000ff */
[----:B------:R0:W-:Y:S01]  /*2b70*/  @P0 STG.E.U16 desc[UR50][R10.64+0x2], R12 ;  /* 0x0000020c0a000986 */ /* 0x0001e2000c101532 */
[----:B------:R-:W-:Y:S05]  /*2b80*/  @!P2 BRA `(.L_x_38) ;  /* 0x000000000004a947 */ /* 0x000fea0003800000 */
[----:B------:R3:W5:Y:S02]  /*2b90*/  LDG.E.LTC128B.U16 R18, desc[UR50][R6.64+0x10] ;  /* 0x0000103206127981 */ /* 0x000764000c1e1520 */
.L_x_38:
[----:B------:R-:W-:Y:S05]  /*2ba0*/  BSYNC B1 ;  /* 0x0000000000017941 */ /* 0x000fea0003800000 */
.L_x_37:
[----:B-----5:R-:W-:Y:S01]  /*2bb0*/  HADD2.F32 R3, -RZ, R18.H0_H0 ;  /* 0x20000012ff037230 */ /* 0x020fe20000004100 */
        /* <DEDUP_REMOVED lines=9> */
.L_x_40:
[----:B------:R-:W-:Y:S05]  /*2c50*/  BSYNC B1 ;  /* 0x0000000000017941 */ /* 0x000fea0003800000 */
.L_x_39:
[----:B----45:R-:W-:Y:S01]  /*2c60*/  HADD2.F32 R3, -RZ, R18.H0_H0 ;  /* 0x20000012ff037230 */ /* 0x030fe20000004100 */
[----:B------:R-:W-:Y:S01]  /*2c70*/  ISETP.GT.AND P1, PT, R2, 0x8, P1 ;  /* 0x000000080200780c */ /* 0x000fe20000f24270 */
[----:B------:R-:W-:Y:S03]  /*2c80*/  BSSY B1, `(.L_x_41) ;  /* 0x0000007000017945 */ /* 0x000fe60003800000 */
[----:B0-----:R-:W-:-:S04]  /*2c90*/  FMUL R12, R3, R22 ;  /* 0x00000016030c7220 */ /* 0x001fc80000400000 */
[----:B------:R-:W-:-:S05]  /*2ca0*/  FFMA R12, R29, R23, R12 ;  /* 0x000000171d0c7223 */ /* 0x000fca000000000c */
[----:B------:R-:W-:-:S05]  /*2cb0*/  F2FP.F16.F32.PACK_AB R12, RZ, R12 ;  /* 0x0000000cff0c723e */ /* 0x000fca00000000ff */
[----:B------:R0:W-:Y:S01]  /*2cc0*/  @P3 STG.E.U16 desc[UR50][R4.64+0x12], R12 ;  /* 0x0000120c04003986 */ /* 0x0001e2000c101532 */
[----:B------:R-:W-:Y:S05]  /*2cd0*/  @!P1 BRA `(.L_x_42) ;  /* 0x0000000000049947 */ /* 0x000fea0003800000 */
[----:B------:R4:W5:Y:S02]  /*2ce0*/  LDG.E.LTC128B.U16 R18, desc[UR50][R8.64+0x10] ;  /* 0x0000103208127981 */ /* 0x000964000c1e1520 */
.L_x_42:
[----:B------:R-:W-:Y:S05]  /*2cf0*/  BSYNC B1 ;  /* 0x0000000000017941 */ /* 0x000fea0003800000 */
.L_x_41:
[----:B-----5:R-:W-:Y:S01]  /*2d00*/  HADD2.F32 R3, -RZ, R18.H0_H0 ;  /* 0x20000012ff037230 */ /* 0x020fe20000004100 */
[----:B------:R-:W-:Y:S01]  /*2d10*/  ISETP.GT.AND P0, PT, R2, 0x8, P0 ;  /* 0x000000080200780c */ /* 0x000fe20000704270 */
[----:B------:R-:W-:Y:S03]  /*2d20*/  BSSY B1, `(.L_x_43) ;  /* 0x0000007000017945 */ /* 0x000fe60003800000 */
[----:B------:R-:W-:-:S04]  /*2d30*/  FMUL R3, R3, R22 ;  /* 0x0000001603037220 */ /* 0x000fc80000400000 */
[----:B------:R-:W-:-:S05]  /*2d40*/  FFMA R3, R30, R23, R3 ;  /* 0x000000171e037223 */ /* 0x000fca0000000003 */
[----:B------:R-:W-:-:S05]  /*2d50*/  F2FP.F16.F32.PACK_AB R3, RZ, R3 ;  /* 0x00000003ff03723e */ /* 0x000fca00000000ff */
[----:B------:R0:W-:Y:S01]  /*2d60*/  @P1 STG.E.U16 desc[UR50][R10.64+0x10], R3 ;  /* 0x000010030a001986 */ /* 0x0001e2000c101532 */
[----:B------:R-:W-:Y:S05]  /*2d70*/  @!P0 BRA `(.L_x_44) ;  /* 0x0000000000048947 */ /* 0x000fea0003800000 */
[----:B------:R0:W5:Y:S02]  /*2d80*/  LDG.E.LTC128B.U16 R18, desc[UR50][R8.64+0x12] ;  /* 0x0000123208127981 */ /* 0x000164000c1e1520 */
.L_x_44:
[----:B------:R-:W-:Y:S05]  /*2d90*/  BSYNC B1 ;  /* 0x0000000000017941 */ /* 0x000fea0003800000 */
.L_x_43:
        /* <DEDUP_REMOVED lines=10> */
.L_x_46:
[----:B------:R-:W-:Y:S05]  /*2e40*/  BSYNC B1 ;  /* 0x0000000000017941 */ /* 0x000fea0003800000 */
.L_x_45:
        /* <DEDUP_REMOVED lines=10> */
.L_x_48:
[----:B------:R-:W-:Y:S05]  /*2ef0*/  BSYNC B1 ;  /* 0x0000000000017941 */ /* 0x000fea0003800000 */
.L_x_47:
[----:B0----5:R-:W-:Y:S01]  /*2f00*/  HADD2.F32 R3, -RZ, R18.H0_H0 ;  /* 0x20000012ff037230 */ /* 0x021fe20000004100 */
        /* <DEDUP_REMOVED lines=8> */
.L_x_50:
[----:B------:R-:W-:Y:S05]  /*2f90*/  BSYNC B1 ;  /* 0x0000000000017941 */ /* 0x000fea0003800000 */
.L_x_49:
        /* <DEDUP_REMOVED lines=9> */
.L_x_52:
[----:B------:R-:W-:Y:S05]  /*3030*/  BSYNC B1 ;  /* 0x0000000000017941 */ /* 0x000fea0003800000 */
.L_x_51:
        /* <DEDUP_REMOVED lines=10> */
.L_x_54:
[----:B------:R-:W-:Y:S05]  /*30e0*/  BSYNC B1 ;  /* 0x0000000000017941 */ /* 0x000fea0003800000 */
.L_x_53:
        /* <DEDUP_REMOVED lines=10> */
.L_x_56:
[----:B------:R-:W-:Y:S05]  /*3190*/  BSYNC B1 ;  /* 0x0000000000017941 */ /* 0x000fea0003800000 */
.L_x_55:
        /* <DEDUP_REMOVED lines=9> */
.L_x_58:
[----:B------:R-:W-:Y:S05]  /*3230*/  BSYNC B1 ;  /* 0x0000000000017941 */ /* 0x000fea0003800000 */
.L_x_57:
        /* <DEDUP_REMOVED lines=9> */
.L_x_60:
[----:B------:R-:W-:Y:S05]  /*32d0*/  BSYNC B1 ;  /* 0x0000000000017941 */ /* 0x000fea0003800000 */
.L_x_59:
        /* <DEDUP_REMOVED lines=10> */
.L_x_62:
[----:B------:R-:W-:Y:S05]  /*3380*/  BSYNC B1 ;  /* 0x0000000000017941 */ /* 0x000fea0003800000 */
.L_x_61:
        /* <DEDUP_REMOVED lines=10> */
.L_x_64:
[----:B------:R-:W-:Y:S05]  /*3430*/  BSYNC B1 ;  /* 0x0000000000017941 */ /* 0x000fea0003800000 */
.L_x_63:
        /* <DEDUP_REMOVED lines=9> */
.L_x_66:
[----:B------:R-:W-:Y:S05]  /*34d0*/  BSYNC B1 ;  /* 0x0000000000017941 */ /* 0x000fea0003800000 */
.L_x_65:
        /* <DEDUP_REMOVED lines=9> */
.L_x_68:
[----:B------:R-:W-:Y:S05]  /*3570*/  BSYNC B1 ;  /* 0x0000000000017941 */ /* 0x000fea0003800000 */
.L_x_67:
        /* <DEDUP_REMOVED lines=10> */
.L_x_70:
[----:B------:R-:W-:Y:S05]  /*3620*/  BSYNC B1 ;  /* 0x0000000000017941 */ /* 0x000fea0003800000 */
.L_x_69:
        /* <DEDUP_REMOVED lines=10> */
.L_x_72:
[----:B------:R-:W-:Y:S05]  /*36d0*/  BSYNC B1 ;  /* 0x0000000000017941 */ /* 0x000fea0003800000 */
.L_x_71:
        /* <DEDUP_REMOVED lines=9> */
.L_x_74:
[----:B------:R-:W-:Y:S05]  /*3770*/  BSYNC B1 ;  /* 0x0000000000017941 */ /* 0x000fea0003800000 */
.L_x_73:
        /* <DEDUP_REMOVED lines=9> */
.L_x_76:
[----:B------:R-:W-:Y:S05]  /*3810*/  BSYNC B1 ;  /* 0x0000000000017941 */ /* 0x000fea0003800000 */
.L_x_75:
        /* <DEDUP_REMOVED lines=10> */
.L_x_78:
[----:B------:R-:W-:Y:S05]  /*38c0*/  BSYNC B1 ;  /* 0x0000000000017941 */ /* 0x000fea0003800000 */
.L_x_77:
        /* <DEDUP_REMOVED lines=10> */
.L_x_80:
[----:B------:R-:W-:Y:S05]  /*3970*/  BSYNC B1 ;  /* 0x0000000000017941 */ /* 0x000fea0003800000 */
.L_x_79:
        /* <DEDUP_REMOVED lines=9> */
.L_x_82:
[----:B------:R-:W-:Y:S05]  /*3a10*/  BSYNC B1 ;  /* 0x0000000000017941 */ /* 0x000fea0003800000 */
.L_x_81:
        /* <DEDUP_REMOVED lines=9> */
.L_x_84:
[----:B------:R-:W-:Y:S05]  /*3ab0*/  BSYNC B1 ;  /* 0x0000000000017941 */ /* 0x000fea0003800000 */
.L_x_83:
        /* <DEDUP_REMOVED lines=10> */
.L_x_86:
[----:B------:R-:W-:Y:S05]  /*3b60*/  BSYNC B1 ;  /* 0x0000000000017941 */ /* 0x000fea0003800000 */
.L_x_85:
        /* <DEDUP_REMOVED lines=10> */
.L_x_88:
[----:B------:R-:W-:Y:S05]  /*3c10*/  BSYNC B1 ;  /* 0x0000000000017941 */ /* 0x000fea0003800000 */
.L_x_87:
        /* <DEDUP_REMOVED lines=9> */
.L_x_90:
[----:B------:R-:W-:Y:S05]  /*3cb0*/  BSYNC B1 ;  /* 0x0000000000017941 */ /* 0x000fea0003800000 */
.L_x_89:
        /* <DEDUP_REMOVED lines=9> */
.L_x_92:
[----:B------:R-:W-:Y:S05]  /*3d50*/  BSYNC B1 ;  /* 0x0000000000017941 */ /* 0x000fea0003800000 */
.L_x_91:
        /* <DEDUP_REMOVED lines=10> */
.L_x_94:
[----:B------:R-:W-:Y:S05]  /*3e00*/  BSYNC B1 ;  /* 0x0000000000017941 */ /* 0x000fea0003800000 */
.L_x_93:
        /* <DEDUP_REMOVED lines=10> */
.L_x_96:
[----:B------:R-:W-:Y:S05]  /*3eb0*/  BSYNC B1 ;  /* 0x0000000000017941 */ /* 0x000fea0003800000 */
.L_x_95:
        /* <DEDUP_REMOVED lines=9> */
.L_x_98:
[----:B------:R-:W-:Y:S05]  /*3f50*/  BSYNC B1 ;  /* 0x0000000000017941 */ /* 0x000fea0003800000 */
.L_x_97:
        /* <DEDUP_REMOVED lines=9> */
.L_x_100:
[----:B------:R-:W-:Y:S05]  /*3ff0*/  BSYNC B1 ;  /* 0x0000000000017941 */ /* 0x000fea0003800000 */
.L_x_99:
        /* <DEDUP_REMOVED lines=10> */
.L_x_102:
[----:B------:R-:W-:Y:S05]  /*40a0*/  BSYNC B1 ;  /* 0x0000000000017941 */ /* 0x000fea0003800000 */
.L_x_101:
        /* <DEDUP_REMOVED lines=10> */
.L_x_104:
[----:B------:R-:W-:Y:S05]  /*4150*/  BSYNC B1 ;  /* 0x0000000000017941 */ /* 0x000fea0003800000 */
.L_x_103:
        /* <DEDUP_REMOVED lines=9> */
.L_x_106:
[----:B------:R-:W-:Y:S05]  /*41f0*/  BSYNC B1 ;  /* 0x0000000000017941 */ /* 0x000fea0003800000 */
.L_x_105:
        /* <DEDUP_REMOVED lines=9> */
.L_x_108:
[----:B------:R-:W-:Y:S05]  /*4290*/  BSYNC B1 ;  /* 0x0000000000017941 */ /* 0x000fea0003800000 */
.L_x_107:
        /* <DEDUP_REMOVED lines=10> */
.L_x_110:
[----:B------:R-:W-:Y:S05]  /*4340*/  BSYNC B1 ;  /* 0x0000000000017941 */ /* 0x000fea0003800000 */
.L_x_109:
        /* <DEDUP_REMOVED lines=10> */
.L_x_112:
[----:B------:R-:W-:Y:S05]  /*43f0*/  BSYNC B1 ;  /* 0x0000000000017941 */ /* 0x000fea0003800000 */
.L_x_111:
        /* <DEDUP_REMOVED lines=9> */
.L_x_114:
[----:B------:R-:W-:Y:S05]  /*4490*/  BSYNC B1 ;  /* 0x0000000000017941 */ /* 0x000fea0003800000 */
.L_x_113:
        /* <DEDUP_REMOVED lines=9> */
.L_x_116:
[----:B------:R-:W-:Y:S05]  /*4530*/  BSYNC B1 ;  /* 0x0000000000017941 */ /* 0x000fea0003800000 */
.L_x_115:
        /* <DEDUP_REMOVED lines=10> */
.L_x_118:
[----:B------:R-:W-:Y:S05]  /*45e0*/  BSYNC B1 ;  /* 0x0000000000017941 */ /* 0x000fea0003800000 */
.L_x_117:
        /* <DEDUP_REMOVED lines=10> */
.L_x_120:
[----:B------:R-:W-:Y:S05]  /*4690*/  BSYNC B1 ;  /* 0x0000000000017941 */ /* 0x000fea0003800000 */
.L_x_119:
        /* <DEDUP_REMOVED lines=9> */
.L_x_122:
[----:B------:R-:W-:Y:S05]  /*4730*/  BSYNC B1 ;  /* 0x0000000000017941 */ /* 0x000fea0003800000 */
.L_x_121:
        /* <DEDUP_REMOVED lines=9> */
.L_x_124:
[----:B------:R-:W-:Y:S05]  /*47d0*/  BSYNC B1 ;  /* 0x0000000000017941 */ /* 0x000fea0003800000 */
.L_x_123:
        /* <DEDUP_REMOVED lines=10> */
.L_x_126:
[----:B------:R-:W-:Y:S05]  /*4880*/  BSYNC B1 ;  /* 0x0000000000017941 */ /* 0x000fea0003800000 */
.L_x_125:
        /* <DEDUP_REMOVED lines=10> */
.L_x_128:
[----:B------:R-:W-:Y:S05]  /*4930*/  BSYNC B1 ;  /* 0x0000000000017941 */ /* 0x000fea0003800000 */
.L_x_127:
        /* <DEDUP_REMOVED lines=9> */
.L_x_130:
[----:B------:R-:W-:Y:S05]  /*49d0*/  BSYNC B1 ;  /* 0x0000000000017941 */ /* 0x000fea0003800000 */
.L_x_129:
        /* <DEDUP_REMOVED lines=9> */
.L_x_132:
[----:B------:R-:W-:Y:S05]  /*4a70*/  BSYNC B1 ;  /* 0x0000000000017941 */ /* 0x000fea0003800000 */
.L_x_131:
        /* <DEDUP_REMOVED lines=10> */
.L_x_134:
[----:B------:R-:W-:Y:S05]  /*4b20*/  BSYNC B1 ;  /* 0x0000000000017941 */ /* 0x000fea0003800000 */
.L_x_133:
        /* <DEDUP_REMOVED lines=10> */
.L_x_136:
[----:B------:R-:W-:Y:S05]  /*4bd0*/  BSYNC B1 ;  /* 0x0000000000017941 */ /* 0x000fea0003800000 */
.L_x_135:
        /* <DEDUP_REMOVED lines=9> */
.L_x_138:
[----:B------:R-:W-:Y:S05]  /*4c70*/  BSYNC B1 ;  /* 0x0000000000017941 */ /* 0x000fea0003800000 */
.L_x_137:
        /* <DEDUP_REMOVED lines=9> */
.L_x_140:
[----:B------:R-:W-:Y:S05]  /*4d10*/  BSYNC B1 ;  /* 0x0000000000017941 */ /* 0x000fea0003800000 */
.L_x_139:
        /* <DEDUP_REMOVED lines=10> */
.L_x_142:
[----:B------:R-:W-:Y:S05]  /*4dc0*/  BSYNC B1 ;  /* 0x0000000000017941 */ /* 0x000fea0003800000 */
.L_x_141:
        /* <DEDUP_REMOVED lines=10> */
.L_x_144:
[----:B------:R-:W-:Y:S05]  /*4e70*/  BSYNC B1 ;  /* 0x0000000000017941 */ /* 0x000fea0003800000 */
.L_x_143:
        /* <DEDUP_REMOVED lines=9> */
.L_x_146:
[----:B------:R-:W-:Y:S05]  /*4f10*/  BSYNC B1 ;  /* 0x0000000000017941 */ /* 0x000fea0003800000 */
.L_x_145:
        /* <DEDUP_REMOVED lines=9> */
.L_x_148:
[----:B------:R-:W-:Y:S05]  /*4fb0*/  BSYNC B1 ;  /* 0x0000000000017941 */ /* 0x000fea0003800000 */
.L_x_147:
        /* <DEDUP_REMOVED lines=10> */
.L_x_150:
[----:B------:R-:W-:Y:S05]  /*5060*/  BSYNC B1 ;  /* 0x0000000000017941 */ /* 0x000fea0003800000 */
.L_x_149:
        /* <DEDUP_REMOVED lines=10> */
.L_x_152:
[----:B------:R-:W-:Y:S05]  /*5110*/  BSYNC B1 ;  /* 0x0000000000017941 */ /* 0x000fea0003800000 */
.L_x_151:
        /* <DEDUP_REMOVED lines=9> */
.L_x_154:
[----:B------:R-:W-:Y:S05]  /*51b0*/  BSYNC B1 ;  /* 0x0000000000017941 */ /* 0x000fea0003800000 */
.L_x_153:
        /* <DEDUP_REMOVED lines=9> */
.L_x_156:
[----:B------:R-:W-:Y:S05]  /*5250*/  BSYNC B1 ;  /* 0x0000000000017941 */ /* 0x000fea0003800000 */
.L_x_155:
        /* <DEDUP_REMOVED lines=10> */
.L_x_158:
[----:B------:R-:W-:Y:S05]  /*5300*/  BSYNC B1 ;  /* 0x0000000000017941 */ /* 0x000fea0003800000 */
.L_x_157:
        /* <DEDUP_REMOVED lines=10> */
.L_x_160:
[----:B------:R-:W-:Y:S05]  /*53b0*/  BSYNC B1 ;  /* 0x0000000000017941 */ /* 0x000fea0003800000 */
.L_x_159:
        /* <DEDUP_REMOVED lines=9> */
.L_x_162:
[----:B------:R-:W-:Y:S05]  /*5450*/  BSYNC B1 ;  /* 0x0000000000017941 */ /* 0x000fea0003800000 */
.L_x_161:
        /* <DEDUP_REMOVED lines=9> */
.L_x_164:
[----:B------:R-:W-:Y:S05]  /*54f0*/  BSYNC B1 ;  /* 0x0000000000017941 */ /* 0x000fea0003800000 */
.L_x_163:
        /* <DEDUP_REMOVED lines=10> */
.L_x_166:
[----:B------:R-:W-:Y:S05]  /*55a0*/  BSYNC B1 ;  /* 0x0000000000017941 */ /* 0x000fea0003800000 */
.L_x_165:
        /* <DEDUP_REMOVED lines=10> */
.L_x_168:
[----:B------:R-:W-:Y:S05]  /*5650*/  BSYNC B1 ;  /* 0x0000000000017941 */ /* 0x000fea0003800000 */
.L_x_167:
        /* <DEDUP_REMOVED lines=9> */
.L_x_170:
[----:B------:R-:W-:Y:S05]  /*56f0*/  BSYNC B1 ;  /* 0x0000000000017941 */ /* 0x000fea0003800000 */
.L_x_169:
        /* <DEDUP_REMOVED lines=9> */
.L_x_172:
[----:B------:R-:W-:Y:S05]  /*5790*/  BSYNC B1 ;  /* 0x0000000000017941 */ /* 0x000fea0003800000 */
.L_x_171:
        /* <DEDUP_REMOVED lines=10> */
.L_x_174:
[----:B------:R-:W-:Y:S05]  /*5840*/  BSYNC B1 ;  /* 0x0000000000017941 */ /* 0x000fea0003800000 */
.L_x_173:
        /* <DEDUP_REMOVED lines=10> */
.L_x_176:
[----:B------:R-:W-:Y:S05]  /*58f0*/  BSYNC B1 ;  /* 0x0000000000017941 */ /* 0x000fea0003800000 */
.L_x_175:
        /* <DEDUP_REMOVED lines=9> */
.L_x_178:
[----:B------:R-:W-:Y:S05]  /*5990*/  BSYNC B1 ;  /* 0x0000000000017941 */ /* 0x000fea0003800000 */
.L_x_177:
        /* <DEDUP_REMOVED lines=9> */
.L_x_180:
[----:B------:R-:W-:Y:S05]  /*5a30*/  BSYNC B1 ;  /* 0x0000000000017941 */ /* 0x000fea0003800000 */
.L_x_179:
        /* <DEDUP_REMOVED lines=10> */
.L_x_182:
[----:B------:R-:W-:Y:S05]  /*5ae0*/  BSYNC B1 ;  /* 0x0000000000017941 */ /* 0x000fea0003800000 */
.L_x_181:
        /* <DEDUP_REMOVED lines=10> */
.L_x_184:
[----:B------:R-:W-:Y:S05]  /*5b90*/  BSYNC B1 ;  /* 0x0000000000017941 */ /* 0x000fea0003800000 */
.L_x_183:
        /* <DEDUP_REMOVED lines=9> */
.L_x_186:
[----:B------:R-:W-:Y:S05]  /*5c30*/  BSYNC B1 ;  /* 0x0000000000017941 */ /* 0x000fea0003800000 */
.L_x_185:
        /* <DEDUP_REMOVED lines=9> */
.L_x_188:
[----:B------:R-:W-:Y:S05]  /*5cd0*/  BSYNC B1 ;  /* 0x0000000000017941 */ /* 0x000fea0003800000 */
.L_x_187:
        /* <DEDUP_REMOVED lines=10> */
.L_x_190:
[----:B------:R-:W-:Y:S05]  /*5d80*/  BSYNC B1 ;  /* 0x0000000000017941 */ /* 0x000fea0003800000 */
.L_x_189:
        /* <DEDUP_REMOVED lines=10> */
.L_x_192:
[----:B------:R-:W-:Y:S05]  /*5e30*/  BSYNC B1 ;  /* 0x0000000000017941 */ /* 0x000fea0003800000 */
.L_x_191:
        /* <DEDUP_REMOVED lines=9> */
.L_x_194:
[----:B------:R-:W-:Y:S05]  /*5ed0*/  BSYNC B1 ;  /* 0x0000000000017941 */ /* 0x000fea0003800000 */
.L_x_193:
        /* <DEDUP_REMOVED lines=9> */
.L_x_196:
[----:B------:R-:W-:Y:S05]  /*5f70*/  BSYNC B1 ;  /* 0x0000000000017941 */ /* 0x000fea0003800000 */
.L_x_195:
        /* <DEDUP_REMOVED lines=10> */
.L_x_198:
[----:B------:R-:W-:Y:S05]  /*6020*/  BSYNC B1 ;  /* 0x0000000000017941 */ /* 0x000fea0003800000 */
.L_x_197:
        /* <DEDUP_REMOVED lines=10> */
.L_x_200:
[----:B------:R-:W-:Y:S05]  /*60d0*/  BSYNC B1 ;  /* 0x0000000000017941 */ /* 0x000fea0003800000 */
.L_x_199:
        /* <DEDUP_REMOVED lines=9> */
.L_x_202:
[----:B------:R-:W-:Y:S05]  /*6170*/  BSYNC B1 ;  /* 0x0000000000017941 */ /* 0x000fea0003800000 */
.L_x_201:
        /* <DEDUP_REMOVED lines=9> */
.L_x_204:
[----:B------:R-:W-:Y:S05]  /*6210*/  BSYNC B1 ;  /* 0x0000000000017941 */ /* 0x000fea0003800000 */
.L_x_203:
        /* <DEDUP_REMOVED lines=10> */
.L_x_206:
[----:B------:R-:W-:Y:S05]  /*62c0*/  BSYNC B1 ;  /* 0x0000000000017941 */ /* 0x000fea0003800000 */
.L_x_205:
        /* <DEDUP_REMOVED lines=10> */
.L_x_208:
[----:B------:R-:W-:Y:S05]  /*6370*/  BSYNC B1 ;  /* 0x0000000000017941 */ /* 0x000fea0003800000 */
.L_x_207:
        /* <DEDUP_REMOVED lines=9> */
.L_x_210:
[----:B------:R-:W-:Y:S05]  /*6410*/  BSYNC B1 ;  /* 0x0000000000017941 */ /* 0x000fea0003800000 */
.L_x_209:
        /* <DEDUP_REMOVED lines=9> */
.L_x_212:
[----:B------:R-:W-:Y:S05]  /*64b0*/  BSYNC B1 ;  /* 0x0000000000017941 */ /* 0x000fea0003800000 */
.L_x_211:
        /* <DEDUP_REMOVED lines=10> */
.L_x_214:
[----:B------:R-:W-:Y:S05]  /*6560*/  BSYNC B1 ;  /* 0x0000000000017941 */ /* 0x000fea0003800000 */
.L_x_213:
        /* <DEDUP_REMOVED lines=10> */
.L_x_216:
[----:B------:R-:W-:Y:S05]  /*6610*/  BSYNC B1 ;  /* 0x0000000000017941 */ /* 0x000fea0003800000 */
.L_x_215:
        /* <DEDUP_REMOVED lines=9> */
.L_x_218:
[----:B------:R-:W-:Y:S05]  /*66b0*/  BSYNC B1 ;  /* 0x0000000000017941 */ /* 0x000fea0003800000 */
.L_x_217:
        /* <DEDUP_REMOVED lines=9> */
.L_x_220:
[----:B------:R-:W-:Y:S05]  /*6750*/  BSYNC B1 ;  /* 0x0000000000017941 */ /* 0x000fea0003800000 */
.L_x_219:
        /* <DEDUP_REMOVED lines=10> */
.L_x_222:
[----:B------:R-:W-:Y:S05]  /*6800*/  BSYNC B1 ;  /* 0x0000000000017941 */ /* 0x000fea0003800000 */
.L_x_221:
        /* <DEDUP_REMOVED lines=10> */
.L_x_224:
[----:B------:R-:W-:Y:S05]  /*68b0*/  BSYNC B1 ;  /* 0x0000000000017941 */ /* 0x000fea0003800000 */
.L_x_223:
        /* <DEDUP_REMOVED lines=9> */
.L_x_226:
[----:B------:R-:W-:Y:S05]  /*6950*/  BSYNC B1 ;  /* 0x0000000000017941 */ /* 0x000fea0003800000 */
.L_x_225:
        /* <DEDUP_REMOVED lines=9> */
.L_x_228:
[----:B------:R-:W-:Y:S05]  /*69f0*/  BSYNC B1 ;  /* 0x0000000000017941 */ /* 0x000fea0003800000 */
.L_x_227:
        /* <DEDUP_REMOVED lines=10> */
.L_x_230:
[----:B------:R-:W-:Y:S05]  /*6aa0*/  BSYNC B1 ;  /* 0x0000000000017941 */ /* 0x000fea0003800000 */
.L_x_229:
        /* <DEDUP_REMOVED lines=10> */
.L_x_232:
[----:B------:R-:W-:Y:S05]  /*6b50*/  BSYNC B1 ;  /* 0x0000000000017941 */ /* 0x000fea0003800000 */
.L_x_231:
        /* <DEDUP_REMOVED lines=9> */
.L_x_234:
[----:B------:R-:W-:Y:S05]  /*6bf0*/  BSYNC B1 ;  /* 0x0000000000017941 */ /* 0x000fea0003800000 */
.L_x_233:
        /* <DEDUP_REMOVED lines=9> */
.L_x_236:
[----:B------:R-:W-:Y:S05]  /*6c90*/  BSYNC B1 ;  /* 0x0000000000017941 */ /* 0x000fea0003800000 */
.L_x_235:
        /* <DEDUP_REMOVED lines=10> */
.L_x_238:
[----:B------:R-:W-:Y:S05]  /*6d40*/  BSYNC B1 ;  /* 0x0000000000017941 */ /* 0x000fea0003800000 */
.L_x_237:
        /* <DEDUP_REMOVED lines=10> */
.L_x_240:
[----:B------:R-:W-:Y:S05]  /*6df0*/  BSYNC B1 ;  /* 0x0000000000017941 */ /* 0x000fea0003800000 */
.L_x_239:
        /* <DEDUP_REMOVED lines=9> */
.L_x_242:
[----:B------:R-:W-:Y:S05]  /*6e90*/  BSYNC B1 ;  /* 0x0000000000017941 */ /* 0x000fea0003800000 */
.L_x_241:
        /* <DEDUP_REMOVED lines=9> */
.L_x_244:
[----:B------:R-:W-:Y:S05]  /*6f30*/  BSYNC B1 ;  /* 0x0000000000017941 */ /* 0x000fea0003800000 */
.L_x_243:
        /* <DEDUP_REMOVED lines=10> */
.L_x_246:
[----:B------:R-:W-:Y:S05]  /*6fe0*/  BSYNC B1 ;  /* 0x0000000000017941 */ /* 0x000fea0003800000 */
.L_x_245:
        /* <DEDUP_REMOVED lines=10> */
.L_x_248:
[----:B------:R-:W-:Y:S05]  /*7090*/  BSYNC B1 ;  /* 0x0000000000017941 */ /* 0x000fea0003800000 */
.L_x_247:
        /* <DEDUP_REMOVED lines=9> */
.L_x_250:
[----:B------:R-:W-:Y:S05]  /*7130*/  BSYNC B1 ;  /* 0x0000000000017941 */ /* 0x000fea0003800000 */
.L_x_249:
        /* <DEDUP_REMOVED lines=9> */
.L_x_252:
[----:B------:R-:W-:Y:S05]  /*71d0*/  BSYNC B1 ;  /* 0x0000000000017941 */ /* 0x000fea0003800000 */
.L_x_251:
        /* <DEDUP_REMOVED lines=10> */
.L_x_254:
[----:B------:R-:W-:Y:S05]  /*7280*/  BSYNC B1 ;  /* 0x0000000000017941 */ /* 0x000fea0003800000 */
.L_x_253:
        /* <DEDUP_REMOVED lines=10> */
.L_x_256:
[----:B------:R-:W-:Y:S05]  /*7330*/  BSYNC B1 ;  /* 0x0000000000017941 */ /* 0x000fea0003800000 */
.L_x_255:
        /* <DEDUP_REMOVED lines=9> */
.L_x_258:
[----:B------:R-:W-:Y:S05]  /*73d0*/  BSYNC B1 ;  /* 0x0000000000017941 */ /* 0x000fea0003800000 */
.L_x_257:
        /* <DEDUP_REMOVED lines=9> */
.L_x_260:
[----:B------:R-:W-:Y:S05]  /*7470*/  BSYNC B1 ;  /* 0x0000000000017941 */ /* 0x000fea0003800000 */
.L_x_259:
        /* <DEDUP_REMOVED lines=10> */
.L_x_262:
[----:B------:R-:W-:Y:S05]  /*7520*/  BSYNC B1 ;  /* 0x0000000000017941 */ /* 0x000fea0003800000 */
.L_x_261:
        /* <DEDUP_REMOVED lines=10> */
.L_x_264:
[----:B------:R-:W-:Y:S05]  /*75d0*/  BSYNC B1 ;  /* 0x0000000000017941 */ /* 0x000fea0003800000 */
.L_x_263:
        /* <DEDUP_REMOVED lines=9> */
.L_x_266:
[----:B------:R-:W-:Y:S05]  /*7670*/  BSYNC B1 ;  /* 0x0000000000017941 */ /* 0x000fea0003800000 */
.L_x_265:
        /* <DEDUP_REMOVED lines=9> */
.L_x_268:
[----:B------:R-:W-:Y:S05]  /*7710*/  BSYNC B1 ;  /* 0x0000000000017941 */ /* 0x000fea0003800000 */
.L_x_267:
        /* <DEDUP_REMOVED lines=10> */
.L_x_270:
[----:B------:R-:W-:Y:S05]  /*77c0*/  BSYNC B1 ;  /* 0x0000000000017941 */ /* 0x000fea0003800000 */
.L_x_269:
        /* <DEDUP_REMOVED lines=10> */
.L_x_272:
[----:B------:R-:W-:Y:S05]  /*7870*/  BSYNC B1 ;  /* 0x0000000000017941 */ /* 0x000fea0003800000 */
.L_x_271:
        /* <DEDUP_REMOVED lines=9> */
.L_x_274:
[----:B------:R-:W-:Y:S05]  /*7910*/  BSYNC B1 ;  /* 0x0000000000017941 */ /* 0x000fea0003800000 */
.L_x_273:
        /* <DEDUP_REMOVED lines=9> */
.L_x_276:
[----:B------:R-:W-:Y:S05]  /*79b0*/  BSYNC B1 ;  /* 0x0000000000017941 */ /* 0x000fea0003800000 */
.L_x_275:
        /* <DEDUP_REMOVED lines=10> */
.L_x_278:
[----:B------:R-:W-:Y:S05]  /*7a60*/  BSYNC B1 ;  /* 0x0000000000017941 */ /* 0x000fea0003800000 */
.L_x_277:
        /* <DEDUP_REMOVED lines=10> */
.L_x_280:
[----:B------:R-:W-:Y:S05]  /*7b10*/  BSYNC B1 ;  /* 0x0000000000017941 */ /* 0x000fea0003800000 */
.L_x_279:
        /* <DEDUP_REMOVED lines=9> */
.L_x_282:
[----:B------:R-:W-:Y:S05]  /*7bb0*/  BSYNC B1 ;  /* 0x0000000000017941 */ /* 0x000fea0003800000 */
.L_x_281:
[----:B-----5:R-:W-:Y:S01]  /*7bc0*/  HADD2.F32 R3, -RZ, R18.H0_H0 ;  /* 0x20000012ff037230 */ /* 0x020fe20000004100 */
[----:B------:R-:W-:Y:S01]  /*7bd0*/  ISETP.GT.AND P0, PT, R2, 0x8, P0 ;  /* 0x000000080200780c */ /* 0x000fe20000704270 */
[----:B0-----:R-:W-:Y:S01]  /*7be0*/  @P1 IMAD.MOV.U32 R4, RZ, RZ, R10 ;  /* 0x000000ffff041224 */ /* 0x001fe200078e000a */
[----:B------:R-:W-:Y:S01]  /*7bf0*/  BSSY B1, `(.L_x_283) ;  /* 0x0000008000017945 */ /* 0x000fe20003800000 */
[----:B------:R-:W-:Y:S02]  /*7c00*/  @P1 IMAD.MOV.U32 R5, RZ, RZ, R11 ;  /* 0x000000ffff051224 */ /* 0x000fe400078e000b */
[----:B------:R-:W-:-:S04]  /*7c10*/  FMUL R3, R3, R22 ;  /* 0x0000001603037220 */ /* 0x000fc80000400000 */
[----:B------:R-:W-:-:S05]  /*7c20*/  FFMA R3, R150, R23, R3 ;  /* 0x0000001796037223 */ /* 0x000fca0000000003 */
[----:B------:R-:W-:-:S05]  /*7c30*/  F2FP.F16.F32.PACK_AB R3, RZ, R3 ;  /* 0x00000003ff03723e */ /* 0x000fca00000000ff */
[----:B------:R0:W-:Y:S01]  /*7c40*/  @P1 STG.E.U16 desc[UR50][R4.64+0x1f0], R3 ;  /* 0x0001f00304001986 */ /* 0x0001e2000c101532 */
[----:B------:R-:W-:Y:S05]  /*7c50*/  @!P0 BRA `(.L_x_284) ;  /* 0x0000000000048947 */ /* 0x000fea0003800000 */
[----:B------:R0:W5:Y:S02]  /*7c60*/  LDG.E.LTC128B.U16 R18, desc[UR50][R8.64+0x1f2] ;  /* 0x0001f23208127981 */ /* 0x000164000c1e1520 */
.L_x_284:
[----:B------:R-:W-:Y:S05]  /*7c70*/  BSYNC B1 ;  /* 0x0000000000017941 */ /* 0x000fea0003800000 */
.L_x_283:
[----:B------:R-:W-:Y:S05]  /*7c80*/  @!P0 BRA `(.L_x_285) ;  /* 0x0000002400508947 */ /* 0x000fea0003800000 */
[----:B0----5:R-:W-:-:S05]  /*7c90*/  HADD2.F32 R3, -RZ, R18.H0_H0 ;  /* 0x20000012ff037230 */ /* 0x021fca0000004100 */
[----:B------:R-:W-:-:S04]  /*7ca0*/  FMUL R0, R3, R22 ;  /* 0x0000001603007220 */ /* 0x000fc80000400000 */
[----:B------:R-:W-:-:S05]  /*7cb0*/  FFMA R0, R151, R23, R0 ;  /* 0x0000001797007223 */ /* 0x000fca0000000000 */
[----:B------:R-:W-:-:S05]  /*7cc0*/  F2FP.F16.F32.PACK_AB R0, RZ, R0 ;  /* 0x00000000ff00723e */ /* 0x000fca00000000ff */
[----:B------:R0:W-:Y:S01]  /*7cd0*/  STG.E.U16 desc[UR50][R10.64+0x1f2], R0 ;  /* 0x0001f2000a007986 */ /* 0x0001e2000c101532 */
[----:B------:R-:W-:Y:S05]  /*7ce0*/  BRA `(.L_x_285) ;  /* 0x0000002400387947 */ /* 0x000fea0003800000 */
.L_x_32:
[----:B------:R-:W-:Y:S01]  /*7cf0*/  ISETP.GT.AND P0, PT, R0, 0x1, PT ;  /* 0x000000010000780c */ /* 0x000fe20003f04270 */
[----:B------:R-:W-:Y:S01]  /*7d00*/  ULDC.64 UR4, c[0x0][0x5c0] ;  /* 0x0001700000047ab9 */ /* 0x000fe20000000a00 */
[-C--:B------:R-:W-:Y:S01]  /*7d10*/  FMUL R24, R24, R23.reuse ;  /* 0x0000001718187220 */ /* 0x080fe20000400000 */
[-C--:B------:R-:W-:Y:S01]  /*7d20*/  FMUL R25, R25, R23.reuse ;  /* 0x0000001719197220 */ /* 0x080fe20000400000 */
[----:B------:R-:W-:Y:S01]  /*7d30*/  ISETP.GT.AND P3, PT, R2, RZ, P0 ;  /* 0x000000ff0200720c */ /* 0x000fe20000764270 */
[-C--:B------:R-:W-:Y:S01]  /*7d40*/  FMUL R26, R26, R23.reuse ;  /* 0x000000171a1a7220 */ /* 0x080fe20000400000 */
[----:B------:R-:W-:Y:S01]  /*7d50*/  LEA R4, P4, R168, UR4, 0x1 ;  /* 0x00000004a8047c11 */ /* 0x000fe2000f8808ff */
[-C--:B------:R-:W-:Y:S01]  /*7d60*/  FMUL R27, R27, R23.reuse ;  /* 0x000000171b1b7220 */ /* 0x080fe20000400000 */
[----:B------:R-:W-:Y:S01]  /*7d70*/  F2FP.F16.F32.PACK_AB R24, RZ, R24 ;  /* 0x00000018ff18723e */ /* 0x000fe200000000ff */
[-C--:B------:R-:W-:Y:S01]  /*7d80*/  FMUL R28, R28, R23.reuse ;  /* 0x000000171c1c7220 */ /* 0x080fe20000400000 */
[----:B------:R-:W-:Y:S01]  /*7d90*/  LEA.HI.X R5, R168, UR5, R173, 0x1, P4 ;  /* 0x00000005a8057c11 */ /* 0x000fe2000a0f0cad */
[----:B------:R-:W-:Y:S01]  /*7da0*/  FMUL R29, R29, R23 ;  /* 0x000000171d1d7220 */ /* 0x000fe20000400000 */
[----:B------:R-:W-:Y:S01]  /*7db0*/  F2FP.F16.F32.PACK_AB R25, RZ, R25 ;  /* 0x00000019ff19723e */ /* 0x000fe200000000ff */
[-C--:B------:R-:W-:Y:S01]  /*7dc0*/  FMUL R30, R30, R23.reuse ;  /* 0x000000171e1e7220 */ /* 0x080fe20000400000 */
[C---:B------:R-:W-:Y:S01]  /*7dd0*/  SHF.L.U64.HI R11, R10.reuse, 0x4, R11 ;  /* 0x000000040a0b7819 */ /* 0x040fe2000001020b */
[----:B------:R-:W-:Y:S01]  /*7de0*/  @P1 STG.E.U16 desc[UR50][R4.64], R24 ;  /* 0x0000001804001986 */ /* 0x000fe2000c101532 */
[----:B------:R-:W-:Y:S01]  /*7df0*/  LEA R6, P4, R10, R4, 0x4 ;  /* 0x000000040a067211 */ /* 0x000fe200078820ff */
[-C--:B------:R-:W-:Y:S01]  /*7e00*/  FMUL R31, R31, R23.reuse ;  /* 0x000000171f1f7220 */ /* 0x080fe20000400000 */
[----:B------:R-:W-:Y:S01]  /*7e10*/  ISETP.GT.AND P2, PT, R2, 0x8, P2 ;  /* 0x000000080200780c */ /* 0x000fe20001744270 */
[----:B------:R-:W-:Y:S01]  /*7e20*/  @P3 STG.E.U16 desc[UR50][R4.64+0x2], R25 ;  /* 0x0000021904003986 */ /* 0x000fe2000c101532 */
[----:B------:R-:W-:Y:S01]  /*7e30*/  ISETP.GT.AND P1, PT, R0, 0x8, PT ;  /* 0x000000080000780c */ /* 0x000fe20003f24270 */
[----:B------:R-:W-:Y:S01]  /*7e40*/  IMAD.X R7, R11, 0x1, R5, P4 ;  /* 0x000000010b077824 */ /* 0x000fe200020e0605 */
[----:B------:R-:W-:Y:S01]  /*7e50*/  ISETP.GT.AND P3, PT, R2, 0x8, P0 ;  /* 0x000000080200780c */ /* 0x000fe20000764270 */
[-C--:B------:R-:W-:Y:S01]  /*7e60*/  FMUL R32, R32, R23.reuse ;  /* 0x0000001720207220 */ /* 0x080fe20000400000 */
[----:B------:R-:W-:Y:S01]  /*7e70*/  ISETP.GT.AND P0, PT, R0, 0x9, PT ;  /* 0x000000090000780c */ /* 0x000fe20003f04270 */
[-C--:B------:R-:W-:Y:S01]  /*7e80*/  FMUL R33, R33, R23.reuse ;  /* 0x0000001721217220 */ /* 0x080fe20000400000 */
[----:B------:R-:W-:Y:S01]  /*7e90*/  ISETP.GT.AND P5, PT, R2, RZ, P1 ;  /* 0x000000ff0200720c */ /* 0x000fe20000fa4270 */
[-C--:B------:R-:W-:Y:S01]  /*7ea0*/  FMUL R34, R34, R23.reuse ;  /* 0x0000001722227220 */ /* 0x080fe20000400000 */
[----:B------:R-:W-:Y:S01]  /*7eb0*/  ISETP.GT.AND P4, PT, R2, RZ, P0 ;  /* 0x000000ff0200720c */ /* 0x000fe20000784270 */
[-C--:B------:R-:W-:Y:S01]  /*7ec0*/  FMUL R35, R35, R23.reuse ;  /* 0x0000001723237220 */ /* 0x080fe20000400000 */
[----:B------:R-:W-:Y:S01]  /*7ed0*/  F2FP.F16.F32.PACK_AB R26, RZ, R26 ;  /* 0x0000001aff1a723e */ /* 0x000fe200000000ff */
[----:B------:R-:W-:Y:S01]  /*7ee0*/  FMUL R36, R36, R23 ;  /* 0x0000001724247220 */ /* 0x000fe20000400000 */
[----:B------:R-:W-:Y:S01]  /*7ef0*/  F2FP.F16.F32.PACK_AB R27, RZ, R27 ;  /* 0x0000001bff1b723e */ /* 0x000fe200000000ff */
[----:B------:R-:W-:Y:S01]  /*7f00*/  FMUL R37, R37, R23 ;  /* 0x0000001725257220 */ /* 0x000fe20000400000 */
[----:B------:R-:W-:Y:S01]  /*7f10*/  F2FP.F16.F32.PACK_AB R28, RZ, R28 ;  /* 0x0000001cff1c723e */ /* 0x000fe200000000ff */
[----:B------:R-:W-:Y:S01]  /*7f20*/  @P2 STG.E.U16 desc[UR50][R6.64], R26 ;  /* 0x0000001a06002986 */ /* 0x000fe2000c101532 */
[----:B------:R-:W-:Y:S01]  /*7f30*/  F2FP.F16.F32.PACK_AB R29, RZ, R29 ;  /* 0x0000001dff1d723e */ /* 0x000fe200000000ff */
[-C--:B------:R-:W-:Y:S01]  /*7f40*/  FMUL R38, R38, R23.reuse ;  /* 0x0000001726267220 */ /* 0x080fe20000400000 */
[----:B------:R-:W-:Y:S01]  /*7f50*/  ISETP.GT.AND P1, PT, R2, 0x8, P1 ;  /* 0x000000080200780c */ /* 0x000fe20000f24270 */
[----:B------:R-:W-:Y:S01]  /*7f60*/  @P3 STG.E.U16 desc[UR50][R6.64+0x2], R27 ;  /* 0x0000021b06003986 */ /* 0x000fe2000c101532 */
[----:B------:R-:W-:Y:S01]  /*7f70*/  ISETP.GT.AND P3, PT, R0, 0x10, PT ;  /* 0x000000100000780c */ /* 0x000fe20003f64270 */
[-C--:B------:R-:W-:Y:S01]  /*7f80*/  FMUL R39, R39, R23.reuse ;  /* 0x0000001727277220 */ /* 0x080fe20000400000 */
[----:B------:R-:W-:Y:S01]  /*7f90*/  ISETP.GT.AND P2, PT, R2, 0x8, P0 ;  /* 0x000000080200780c */ /* 0x000fe20000744270 */
[----:B------:R-:W-:Y:S01]  /*7fa0*/  @P5 STG.E.U16 desc[UR50][R4.64+0x10], R28 ;  /* 0x0000101c04005986 */ /* 0x000fe2000c101532 */
[----:B------:R-:W-:Y:S01]  /*7fb0*/  ISETP.GT.AND P0, PT, R0, 0x11, PT ;  /* 0x000000110000780c */ /* 0x000fe20003f04270 */
[-C--:B------:R-:W-:Y:S01]  /*7fc0*/  FMUL R40, R40, R23.reuse ;  /* 0x0000001728287220 */ /* 0x080fe20000400000 */
[----:B------:R-:W-:Y:S01]  /*7fd0*/  F2FP.F16.F32.PACK_AB R30, RZ, R30 ;  /* 0x0000001eff1e723e */ /* 0x000fe200000000ff */
[----:B------:R-:W-:Y:S01]  /*7fe0*/  @P4 STG.E.U16 desc[UR50][R4.64+0x12], R29 ;  /* 0x0000121d04004986 */ /* 0x000fe2000c101532 */
[C---:B------:R-:W-:Y:S01]  /*7ff0*/  ISETP.GT.AND P4, PT, R2.reuse, RZ, P3 ;  /* 0x000000ff0200720c */ /* 0x040fe20001f84270 */
[----:B------:R-:W-:Y:S01]  /*8000*/  FMUL R41, R41, R23 ;  /* 0x0000001729297220 */ /* 0x000fe20000400000 */
[----:B------:R-:W-:Y:S01]  /*8010*/  ISETP.GT.AND P5, PT, R2, RZ, P0 ;  /* 0x000000ff0200720c */ /* 0x000fe200007a4270 */
[----:B------:R-:W-:Y:S01]  /*8020*/  @P1 STG.E.U16 desc[UR50][R6.64+0x10], R30 ;  /* 0x0000101e06001986 */ /* 0x000fe2000c101532 */
[----:B------:R-:W-:Y:S01]  /*8030*/  F2FP.F16.F32.PACK_AB R31, RZ, R31 ;  /* 0x0000001fff1f723e */ /* 0x000fe200000000ff */
[-C--:B------:R-:W-:Y:S01]  /*8040*/  FMUL R42, R42, R23.reuse ;  /* 0x000000172a2a7220 */ /* 0x080fe20000400000 */
[----:B------:R-:W-:Y:S01]  /*8050*/  F2FP.F16.F32.PACK_AB R32, RZ, R32 ;  /* 0x00000020ff20723e */ /* 0x000fe200000000ff */
[----:B------:R-:W-:Y:S01]  /*8060*/  FMUL R43, R43, R23 ;  /* 0x000000172b2b7220 */ /* 0x000fe20000400000 */
[----:B------:R-:W-:Y:S01]  /*8070*/  ISETP.GT.AND P1, PT, R2, 0x8, P3 ;  /* 0x000000080200780c */ /* 0x000fe20001f24270 */
[----:B------:R-:W-:Y:S01]  /*8080*/  @P2 STG.E.U16 desc[UR50][R6.64+0x12], R31 ;  /* 0x0000121f06002986 */ /* 0x000fe2000c101532 */
[----:B------:R-:W-:Y:S01]  /*8090*/  F2FP.F16.F32.PACK_AB R33, RZ, R33 ;  /* 0x00000021ff21723e */ /* 0x000fe200000000ff */
[-C--:B------:R-:W-:Y:S01]  /*80a0*/  FMUL R44, R44, R23.reuse ;  /* 0x000000172c2c7220 */ /* 0x080fe20000400000 */
[----:B------:R-:W-:Y:S01]  /*80b0*/  ISETP.GT.AND P3, PT, R0, 0x18, PT ;  /* 0x000000180000780c */ /* 0x000fe20003f64270 */
[----:B------:R-:W-:Y:S01]  /*80c0*/  @P4 STG.E.U16 desc[UR50][R4.64+0x20], R32 ;  /* 0x0000202004004986 */ /* 0x000fe2000c101532 */
[----:B------:R-:W-:Y:S01]  /*80d0*/  ISETP.GT.AND P2, PT, R2, 0x8, P0 ;  /* 0x000000080200780c */ /* 0x000fe20000744270 */
[-C--:B------:R-:W-:Y:S01]  /*80e0*/  FMUL R45, R45, R23.reuse ;  /* 0x000000172d2d7220 */ /* 0x080fe20000400000 */
[----:B------:R-:W-:Y:S01]  /*80f0*/  ISETP.GT.AND P0, PT, R0, 0x19, PT ;  /* 0x000000190000780c */ /* 0x000fe20003f04270 */
[----:B------:R-:W-:Y:S01]  /*8100*/  @P5 STG.E.U16 desc[UR50][R4.64+0x22], R33 ;  /* 0x0000222104005986 */ /* 0x000fe2000c101532 */
[----:B------:R-:W-:Y:S01]  /*8110*/  ISETP.GT.AND P4, PT, R2, RZ, P3 ;  /* 0x000000ff0200720c */ /* 0x000fe20001f84270 */
[-C--:B------:R-:W-:Y:S01]  /*8120*/  FMUL R46, R46, R23.reuse ;  /* 0x000000172e2e7220 */ /* 0x080fe20000400000 */
[----:B------:R-:W-:Y:S01]  /*8130*/  ISETP.GT.AND P5, PT, R2, RZ, P0 ;  /* 0x000000ff0200720c */ /* 0x000fe200007a4270 */
[-C--:B------:R-:W-:Y:S01]  /*8140*/  FMUL R47, R47, R23.reuse ;  /* 0x000000172f2f7220 */ /* 0x080fe20000400000 */
[----:B------:R-:W-:Y:S01]  /*8150*/  F2FP.F16.F32.PACK_AB R34, RZ, R34 ;  /* 0x00000022ff22723e */ /* 0x000fe200000000ff */
[----:B------:R-:W-:Y:S01]  /*8160*/  FMUL R48, R48, R23 ;  /* 0x0000001730307220 */ /* 0x000fe20000400000 */
[----:B------:R-:W-:Y:S01]  /*8170*/  F2FP.F16.F32.PACK_AB R35, RZ, R35 ;  /* 0x00000023ff23723e */ /* 0x000fe200000000ff */
[-C--:B------:R-:W-:Y:S01]  /*8180*/  FMUL R49, R49, R23.reuse ;  /* 0x0000001731317220 */ /* 0x080fe20000400000 */
[----:B------:R-:W-:Y:S01]  /*8190*/  F2FP.F16.F32.PACK_AB R36, RZ, R36 ;  /* 0x00000024ff24723e */ /* 0x000fe200000000ff */
[----:B------:R-:W-:Y:S01]  /*81a0*/  @P1 STG.E.U16 desc[UR50][R6.64+0x20], R34 ;  /* 0x0000202206001986 */ /* 0x000fe2000c101532 */
[----:B------:R-:W-:Y:S01]  /*81b0*/  ISETP.GT.AND P1, PT, R2, 0x8, P3 ;  /* 0x000000080200780c */ /* 0x000fe20001f24270 */
[----:B------:R-:W-:Y:S01]  /*81c0*/  FMUL R50, R50, R23 ;  /* 0x0000001732327220 */ /* 0x000fe20000400000 */
[----:B------:R-:W-:Y:S01]  /*81d0*/  F2FP.F16.F32.PACK_AB R37, RZ, R37 ;  /* 0x00000025ff25723e */ /* 0x000fe200000000ff */
[----:B------:R-:W-:Y:S01]  /*81e0*/  @P2 STG.E.U16 desc[UR50][R6.64+0x22], R35 ;  /* 0x0000222306002986 */ /* 0x000fe2000c101532 */
[----:B------:R-:W-:Y:S01]  /*81f0*/  ISETP.GT.AND P3, PT, R0, 0x20, PT ;  /* 0x000000200000780c */ /* 0x000fe20003f64270 */
[-C--:B------:R-:W-:Y:S01]  /*8200*/  FMUL R51, R51, R23.reuse ;  /* 0x0000001733337220 */ /* 0x080fe20000400000 */
[----:B------:R-:W-:Y:S01]  /*8210*/  ISETP.GT.AND P2, PT, R2, 0x8, P0 ;  /* 0x000000080200780c */ /* 0x000fe20000744270 */
[----:B------:R-:W-:Y:S01]  /*8220*/  @P4 STG.E.U16 desc[UR50][R4.64+0x30], R36 ;  /* 0x0000302404004986 */ /* 0x000fe2000c101532 */
[----:B------:R-:W-:Y:S01]  /*8230*/  ISETP.GT.AND P0, PT, R0, 0x21, PT ;  /* 0x000000210000780c */ /* 0x000fe20003f04270 */
[-C--:B------:R-:W-:Y:S01]  /*8240*/  FMUL R52, R52, R23.reuse ;  /* 0x0000001734347220 */ /* 0x080fe20000400000 */
[C---:B------:R-:W-:Y:S01]  /*8250*/  ISETP.GT.AND P4, PT, R2.reuse, RZ, P3 ;  /* 0x000000ff0200720c */ /* 0x040fe20001f84270 */
[----:B------:R-:W-:Y:S01]  /*8260*/  @P5 STG.E.U16 desc[UR50][R4.64+0x32], R37 ;  /* 0x0000322504005986 */ /* 0x000fe2000c101532 */
        /* <DEDUP_REMOVED lines=328> */
[----:B------:R-:W-:-:S02]  /*96f0*/  ISETP.GT.AND P1, PT, R2, 0x8, P3 ;  /* 0x000000080200780c */ /* 0x000fc40001f24270 */
[----:B------:R-:W-:Y:S01]  /*9700*/  F2FP.F16.F32.PACK_AB R105, RZ, R105 ;  /* 0x00000069ff69723e */ /* 0x000fe200000000ff */
[----:B------:R-:W-:Y:S01]  /*9710*/  @P2 STG.E.U16 desc[UR50][R6.64+0x132], R103 ;  /* 0x0001326706002986 */ /* 0x000fe2000c101532 */
[----:B------:R-:W-:Y:S02]  /*9720*/  ISETP.GT.AND P3, PT, R0, 0xa8, PT ;  /* 0x000000a80000780c */ /* 0x000fe40003f64270 */
[----:B------:R-:W-:Y:S01]  /*9730*/  ISETP.GT.AND P2, PT, R2, 0x8, P0 ;  /* 0x000000080200780c */ /* 0x000fe20000744270 */
[----:B------:R-:W-:Y:S01]  /*9740*/  @P4 STG.E.U16 desc[UR50][R4.64+0x140], R104 ;  /* 0x0001406804004986 */ /* 0x000fe2000c101532 */
[----:B------:R-:W-:Y:S02]  /*9750*/  ISETP.GT.AND P0, PT, R0, 0xa9, PT ;  /* 0x000000a90000780c */ /* 0x000fe40003f04270 */
[C---:B------:R-:W-:Y:S01]  /*9760*/  ISETP.GT.AND P4, PT, R2.reuse, RZ, P3 ;  /* 0x000000ff0200720c */ /* 0x040fe20001f84270 */
[----:B------:R-:W-:Y:S01]  /*9770*/  @P5 STG.E.U16 desc[UR50][R4.64+0x142], R105 ;  /* 0x0001426904005986 */ /* 0x000fe2000c101532 */
[----:B------:R-:W-:-:S02]  /*9780*/  ISETP.GT.AND P5, PT, R2, RZ, P0 ;  /* 0x000000ff0200720c */ /* 0x000fc400007a4270 */
[----:B------:R-:W-:Y:S02]  /*9790*/  F2FP.F16.F32.PACK_AB R106, RZ, R106 ;  /* 0x0000006aff6a723e */ /* 0x000fe400000000ff */
[----:B------:R-:W-:Y:S02]  /*97a0*/  F2FP.F16.F32.PACK_AB R107, RZ, R107 ;  /* 0x0000006bff6b723e */ /* 0x000fe400000000ff */
[----:B------:R-:W-:Y:S01]  /*97b0*/  F2FP.F16.F32.PACK_AB R108, RZ, R108 ;  /* 0x0000006cff6c723e */ /* 0x000fe200000000ff */
[----:B------:R-:W-:Y:S01]  /*97c0*/  @P1 STG.E.U16 desc[UR50][R6.64+0x140], R106 ;  /* 0x0001406a06001986 */ /* 0x000fe2000c101532 */
[----:B------:R-:W-:Y:S02]  /*97d0*/  ISETP.GT.AND P1, PT, R2, 0x8, P3 ;  /* 0x000000080200780c */ /* 0x000fe40001f24270 */
[----:B------:R-:W-:Y:S01]  /*97e0*/  F2FP.F16.F32.PACK_AB R109, RZ, R109 ;  /* 0x0000006dff6d723e */ /* 0x000fe200000000ff */
[----:B------:R-:W-:Y:S01]  /*97f0*/  @P2 STG.E.U16 desc[UR50][R6.64+0x142], R107 ;  /* 0x0001426b06002986 */ /* 0x000fe2000c101532 */
[----:B------:R-:W-:-:S02]  /*9800*/  ISETP.GT.AND P3, PT, R0, 0xb0, PT ;  /* 0x000000b00000780c */ /* 0x000fc40003f64270 */
[----:B------:R-:W-:Y:S01]  /*9810*/  ISETP.GT.AND P2, PT, R2, 0x8, P0 ;  /* 0x000000080200780c */ /* 0x000fe20000744270 */
[----:B------:R-:W-:Y:S01]  /*9820*/  @P4 STG.E.U16 desc[UR50][R4.64+0x150], R108 ;  /* 0x0001506c04004986 */ /* 0x000fe2000c101532 */
[----:B------:R-:W-:Y:S02]  /*9830*/  ISETP.GT.AND P0, PT, R0, 0xb1, PT ;  /* 0x000000b10000780c */ /* 0x000fe40003f04270 */
[C---:B------:R-:W-:Y:S01]  /*9840*/  ISETP.GT.AND P4, PT, R2.reuse, RZ, P3 ;  /* 0x000000ff0200720c */ /* 0x040fe20001f84270 */
[----:B------:R-:W-:Y:S01]  /*9850*/  @P5 STG.E.U16 desc[UR50][R4.64+0x152], R109 ;  /* 0x0001526d04005986 */ /* 0x000fe2000c101532 */
[----:B------:R-:W-:Y:S02]  /*9860*/  ISETP.GT.AND P5, PT, R2, RZ, P0 ;  /* 0x000000ff0200720c */ /* 0x000fe400007a4270 */
[----:B------:R-:W-:Y:S02]  /*9870*/  F2FP.F16.F32.PACK_AB R110, RZ, R110 ;  /* 0x0000006eff6e723e */ /* 0x000fe400000000ff */
[----:B------:R-:W-:-:S02]  /*9880*/  F2FP.F16.F32.PACK_AB R111, RZ, R111 ;  /* 0x0000006fff6f723e */ /* 0x000fc400000000ff */
[----:B------:R-:W-:Y:S01]  /*9890*/  F2FP.F16.F32.PACK_AB R112, RZ, R112 ;  /* 0x00000070ff70723e */ /* 0x000fe200000000ff */
[----:B------:R-:W-:Y:S01]  /*98a0*/  @P1 STG.E.U16 desc[UR50][R6.64+0x150], R110 ;  /* 0x0001506e06001986 */ /* 0x000fe2000c101532 */
[----:B------:R-:W-:Y:S02]  /*98b0*/  ISETP.GT.AND P1, PT, R2, 0x8, P3 ;  /* 0x000000080200780c */ /* 0x000fe40001f24270 */
[----:B------:R-:W-:Y:S01]  /*98c0*/  F2FP.F16.F32.PACK_AB R113, RZ, R113 ;  /* 0x00000071ff71723e */ /* 0x000fe200000000ff */
[----:B------:R-:W-:Y:S01]  /*98d0*/  @P2 STG.E.U16 desc[UR50][R6.64+0x152], R111 ;  /* 0x0001526f06002986 */ /* 0x000fe2000c101532 */
[----:B------:R-:W-:Y:S02]  /*98e0*/  ISETP.GT.AND P3, PT, R0, 0xb8, PT ;  /* 0x000000b80000780c */ /* 0x000fe40003f64270 */
[----:B------:R-:W-:Y:S01]  /*98f0*/  ISETP.GT.AND P2, PT, R2, 0x8, P0 ;  /* 0x000000080200780c */ /* 0x000fe20000744270 */
[----:B------:R-:W-:Y:S01]  /*9900*/  @P4 STG.E.U16 desc[UR50][R4.64+0x160], R112 ;  /* 0x0001607004004986 */ /* 0x000fe2000c101532 */
[----:B------:R-:W-:-:S02]  /*9910*/  ISETP.GT.AND P0, PT, R0, 0xb9, PT ;  /* 0x000000b90000780c */ /* 0x000fc40003f04270 */
[C---:B------:R-:W-:Y:S01]  /*9920*/  ISETP.GT.AND P4, PT, R2.reuse, RZ, P3 ;  /* 0x000000ff0200720c */ /* 0x040fe20001f84270 */
[----:B------:R-:W-:Y:S01]  /*9930*/  @P5 STG.E.U16 desc[UR50][R4.64+0x162], R113 ;  /* 0x0001627104005986 */ /* 0x000fe2000c101532 */
[C---:B------:R-:W-:Y:S02]  /*9940*/  ISETP.GT.AND P5, PT, R2.reuse, RZ, P0 ;  /* 0x000000ff0200720c */ /* 0x040fe400007a4270 */
[----:B------:R-:W-:Y:S02]  /*9950*/  F2FP.F16.F32.PACK_AB R114, RZ, R114 ;  /* 0x00000072ff72723e */ /* 0x000fe400000000ff */
[----:B------:R-:W-:Y:S02]  /*9960*/  F2FP.F16.F32.PACK_AB R115, RZ, R115 ;  /* 0x00000073ff73723e */ /* 0x000fe400000000ff */
        /* <DEDUP_REMOVED lines=58> */
[C---:B------:R-:W-:Y:S02]  /*9d10*/  ISETP.GT.AND P1, PT, R2.reuse, 0x8, P2 ;  /* 0x000000080200780c */ /* 0x040fe40001724270 */
[----:B------:R-:W-:Y:S01]  /*9d20*/  F2FP.F16.F32.PACK_AB R133, RZ, R133 ;  /* 0x00000085ff85723e */ /* 0x000fe200000000ff */
[----:B------:R-:W-:Y:S01]  /*9d30*/  @P0 STG.E.U16 desc[UR50][R6.64+0x1a2], R131 ;  /* 0x0001a28306000986 */ /* 0x000fe2000c101532 */
[----:B------:R-:W-:-:S02]  /*9d40*/  ISETP.GT.AND P2, PT, R2, 0x8, P3 ;  /* 0x000000080200780c */ /* 0x000fc40001f44270 */
[C---:B------:R-:W-:Y:S01]  /*9d50*/  ISETP.GT.AND P3, PT, R0.reuse, 0xe0, PT ;  /* 0x000000e00000780c */ /* 0x040fe20003f64270 */
        /* <DEDUP_REMOVED lines=9> */
[----:B------:R-:W-:Y:S02]  /*9df0*/  F2FP.F16.F32.PACK_AB R137, RZ, R137 ;  /* 0x00000089ff89723e */ /* 0x000fe400000000ff */
[C---:B------:R-:W-:Y:S01]  /*9e00*/  ISETP.GT.AND P1, PT, R2.reuse, 0x8, P3 ;  /* 0x000000080200780c */ /* 0x040fe20001f24270 */
[----:B------:R-:W-:Y:S01]  /*9e10*/  @P2 STG.E.U16 desc[UR50][R6.64+0x1b2], R135 ;  /* 0x0001b28706002986 */ /* 0x000fe2000c101532 */
[----:B------:R-:W-:Y:S02]  /*9e20*/  ISETP.GT.AND P0, PT, R2, 0x8, P0 ;  /* 0x000000080200780c */ /* 0x000fe40000704270 */
[----:B------:R-:W-:Y:S01]  /*9e30*/  F2FP.F16.F32.PACK_AB R138, RZ, R138 ;  /* 0x0000008aff8a723e */ /* 0x000fe200000000ff */
[----:B------:R-:W-:Y:S01]  /*9e40*/  @P4 STG.E.U16 desc[UR50][R4.64+0x1c0], R136 ;  /* 0x0001c08804004986 */ /* 0x000fe2000c101532 */
[----:B------:R-:W-:-:S02]  /*9e50*/  ISETP.GT.AND P4, PT, R0, 0xe8, PT ;  /* 0x000000e80000780c */ /* 0x000fc40003f84270 */
[----:B------:R-:W-:Y:S01]  /*9e60*/  F2FP.F16.F32.PACK_AB R139, RZ, R139 ;  /* 0x0000008bff8b723e */ /* 0x000fe200000000ff */
[----:B------:R-:W-:Y:S01]  /*9e70*/  @P5 STG.E.U16 desc[UR50][R4.64+0x1c2], R137 ;  /* 0x0001c28904005986 */ /* 0x000fe2000c101532 */
[----:B------:R-:W-:Y:S02]  /*9e80*/  ISETP.GT.AND P5, PT, R0, 0xe9, PT ;  /* 0x000000e90000780c */ /* 0x000fe40003fa4270 */
[C---:B------:R-:W-:Y:S01]  /*9e90*/  ISETP.GT.AND P2, PT, R2.reuse, RZ, P4 ;  /* 0x000000ff0200720c */ /* 0x040fe20002744270 */
[----:B------:R-:W-:Y:S01]  /*9ea0*/  @P1 STG.E.U16 desc[UR50][R6.64+0x1c0], R138 ;  /* 0x0001c08a06001986 */ /* 0x000fe2000c101532 */
[C---:B------:R-:W-:Y:S02]  /*9eb0*/  ISETP.GT.AND P6, PT, R2.reuse, RZ, P5 ;  /* 0x000000ff0200720c */ /* 0x040fe40002fc4270 */
[----:B------:R-:W-:Y:S01]  /*9ec0*/  ISETP.GT.AND P4, PT, R2, 0x8, P4 ;  /* 0x000000080200780c */ /* 0x000fe20002784270 */
[----:B------:R-:W-:Y:S01]  /*9ed0*/  @P0 STG.E.U16 desc[UR50][R6.64+0x1c2], R139 ;  /* 0x0001c28b06000986 */ /* 0x000fe2000c101532 */
[----:B------:R-:W-:-:S02]  /*9ee0*/  F2FP.F16.F32.PACK_AB R140, RZ, R140 ;  /* 0x0000008cff8c723e */ /* 0x000fc400000000ff */
[----:B------:R-:W-:Y:S02]  /*9ef0*/  F2FP.F16.F32.PACK_AB R141, RZ, R141 ;  /* 0x0000008dff8d723e */ /* 0x000fe400000000ff */
[C---:B------:R-:W-:Y:S02]  /*9f00*/  ISETP.GT.AND P3, PT, R0.reuse, 0xf0, PT ;  /* 0x000000f00000780c */ /* 0x040fe40003f64270 */
[----:B------:R-:W-:Y:S01]  /*9f10*/  F2FP.F16.F32.PACK_AB R142, RZ, R142 ;  /* 0x0000008eff8e723e */ /* 0x000fe200000000ff */
[----:B------:R-:W-:Y:S01]  /*9f20*/  @P2 STG.E.U16 desc[UR50][R4.64+0x1d0], R140 ;  /* 0x0001d08c04002986 */ /* 0x000fe2000c101532 */
[----:B------:R-:W-:Y:S02]  /*9f30*/  ISETP.GT.AND P2, PT, R0, 0xf1, PT ;  /* 0x000000f10000780c */ /* 0x000fe40003f44270 */
[----:B------:R-:W-:Y:S01]  /*9f40*/  F2FP.F16.F32.PACK_AB R143, RZ, R143 ;  /* 0x0000008fff8f723e */ /* 0x000fe200000000ff */
[----:B------:R-:W-:Y:S01]  /*9f50*/  @P6 STG.E.U16 desc[UR50][R4.64+0x1d2], R141 ;  /* 0x0001d28d04006986 */ /* 0x000fe2000c101532 */
[----:B------:R-:W-:-:S02]  /*9f60*/  ISETP.GT.AND P6, PT, R2, 0x8, P5 ;  /* 0x000000080200780c */ /* 0x000fc40002fc4270 */
[C---:B------:R-:W-:Y:S01]  /*9f70*/  ISETP.GT.AND P5, PT, R2.reuse, RZ, P3 ;  /* 0x000000ff0200720c */ /* 0x040fe20001fa4270 */
[----:B------:R-:W-:Y:S01]  /*9f80*/  @P4 STG.E.U16 desc[UR50][R6.64+0x1d0], R142 ;  /* 0x0001d08e06004986 */ /* 0x000fe2000c101532 */
[C---:B------:R-:W-:Y:S02]  /*9f90*/  ISETP.GT.AND P4, PT, R2.reuse, RZ, P2 ;  /* 0x000000ff0200720c */ /* 0x040fe40001784270 */
[----:B------:R-:W-:Y:S02]  /*9fa0*/  F2FP.F16.F32.PACK_AB R144, RZ, R144 ;  /* 0x00000090ff90723e */ /* 0x000fe400000000ff */
[----:B------:R-:W-:Y:S02]  /*9fb0*/  ISETP.GT.AND P3, PT, R2, 0x8, P3 ;  /* 0x000000080200780c */ /* 0x000fe40001f64270 */
[C---:B------:R-:W-:Y:S02]  /*9fc0*/  ISETP.GT.AND P0, PT, R0.reuse, 0xf9, PT ;  /* 0x000000f90000780c */ /* 0x040fe40003f04270 */
[----:B------:R-:W-:Y:S01]  /*9fd0*/  ISETP.GT.AND P1, PT, R0, 0xf8, PT ;  /* 0x000000f80000780c */ /* 0x000fe20003f24270 */
[----:B------:R-:W-:Y:S01]  /*9fe0*/  @P6 STG.E.U16 desc[UR50][R6.64+0x1d2], R143 ;  /* 0x0001d28f06006986 */ /* 0x000fe2000c101532 */
[----:B------:R-:W-:-:S02]  /*9ff0*/  ISETP.GT.AND P2, PT, R2, 0x8, P2 ;  /* 0x000000080200780c */ /* 0x000fc40001744270 */
[C---:B------:R-:W-:Y:S01]  /*a000*/  ISETP.GT.AND P6, PT, R2.reuse, RZ, P1 ;  /* 0x000000ff0200720c */ /* 0x040fe20000fc4270 */
[----:B------:R-:W-:Y:S01]  /*a010*/  @P5 STG.E.U16 desc[UR50][R4.64+0x1e0], R144 ;  /* 0x0001e09004005986 */ /* 0x000fe2000c101532 */
[C---:B------:R-:W-:Y:S01]  /*a020*/  ISETP.GT.AND P5, PT, R2.reuse, RZ, P0 ;  /* 0x000000ff0200720c */ /* 0x040fe200007a4270 */
[----:B------:R-:W-:Y:S01]  /*a030*/  @P4 IMAD.MOV.U32 R3, RZ, RZ, R5 ;  /* 0x000000ffff034224 */ /* 0x000fe200078e0005 */
[C---:B------:R-:W-:Y:S02]  /*a040*/  ISETP.GT.AND P1, PT, R2.reuse, 0x8, P1 ;  /* 0x000000080200780c */ /* 0x040fe40000f24270 */
[----:B------:R-:W-:Y:S01]  /*a050*/  ISETP.GT.AND P0, PT, R2, 0x8, P0 ;  /* 0x000000080200780c */ /* 0x000fe20000704270 */
[----:B------:R-:W-:Y:S01]  /*a060*/  @P4 IMAD.MOV.U32 R2, RZ, RZ, R4 ;  /* 0x000000ffff024224 */ /* 0x000fe200078e0004 */
[----:B------:R-:W-:Y:S02]  /*a070*/  F2FP.F16.F32.PACK_AB R145, RZ, R145 ;  /* 0x00000091ff91723e */ /* 0x000fe400000000ff */
[----:B------:R-:W-:-:S02]  /*a080*/  F2FP.F16.F32.PACK_AB R146, RZ, R146 ;  /* 0x00000092ff92723e */ /* 0x000fc400000000ff */
[----:B------:R-:W-:Y:S01]  /*a090*/  F2FP.F16.F32.PACK_AB R147, RZ, R147 ;  /* 0x00000093ff93723e */ /* 0x000fe200000000ff */
[----:B------:R0:W-:Y:S01]  /*a0a0*/  @P4 STG.E.U16 desc[UR50][R2.64+0x1e2], R145 ;  /* 0x0001e29102004986 */ /* 0x0001e2000c101532 */
[----:B------:R-:W-:Y:S02]  /*a0b0*/  F2FP.F16.F32.PACK_AB R148, RZ, R148 ;  /* 0x00000094ff94723e */ /* 0x000fe400000000ff */
[----:B------:R-:W-:Y:S02]  /*a0c0*/  F2FP.F16.F32.PACK_AB R149, RZ, R149 ;  /* 0x00000095ff95723e */ /* 0x000fe400000000ff */
[----:B------:R-:W-:Y:S02]  /*a0d0*/  F2FP.F16.F32.PACK_AB R150, RZ, R150 ;  /* 0x00000096ff96723e */ /* 0x000fe400000000ff */
[----:B------:R-:W-:Y:S01]  /*a0e0*/  F2FP.F16.F32.PACK_AB R151, RZ, R151 ;  /* 0x00000097ff97723e */ /* 0x000fe200000000ff */
[----:B0-----:R-:W-:Y:S02]  /*a0f0*/  @P3 IMAD.MOV.U32 R2, RZ, RZ, R6 ;  /* 0x000000ffff023224 */ /* 0x001fe400078e0006 */
[----:B------:R-:W-:-:S05]  /*a100*/  @P3 IMAD.MOV.U32 R3, RZ, RZ, R7 ;  /* 0x000000ffff033224 */ /* 0x000fca00078e0007 */
[----:B------:R0:W-:Y:S02]  /*a110*/  @P3 STG.E.U16 desc[UR50][R2.64+0x1e0], R146 ;  /* 0x0001e09202003986 */ /* 0x0001e4000c101532 */
[----:B0-----:R-:W-:Y:S02]  /*a120*/  @P2 IMAD.MOV.U32 R2, RZ, RZ, R6 ;  /* 0x000000ffff022224 */ /* 0x001fe400078e0006 */
[----:B------:R-:W-:-:S05]  /*a130*/  @P2 IMAD.MOV.U32 R3, RZ, RZ, R7 ;  /* 0x000000ffff032224 */ /* 0x000fca00078e0007 */
[----:B------:R0:W-:Y:S02]  /*a140*/  @P2 STG.E.U16 desc[UR50][R2.64+0x1e2], R147 ;  /* 0x0001e29302002986 */ /* 0x0001e4000c101532 */
[----:B0-----:R-:W-:Y:S02]  /*a150*/  @P6 IMAD.MOV.U32 R2, RZ, RZ, R4 ;  /* 0x000000ffff026224 */ /* 0x001fe400078e0004 */
[----:B------:R-:W-:-:S05]  /*a160*/  @P6 IMAD.MOV.U32 R3, RZ, RZ, R5 ;  /* 0x000000ffff036224 */ /* 0x000fca00078e0005 */
[----:B------:R0:W-:Y:S04]  /*a170*/  @P6 STG.E.U16 desc[UR50][R2.64+0x1f0], R148 ;  /* 0x0001f09402006986 */ /* 0x0001e8000c101532 */
[----:B------:R1:W-:Y:S01]  /*a180*/  @P5 STG.E.U16 desc[UR50][R4.64+0x1f2], R149 ;  /* 0x0001f29504005986 */ /* 0x0003e2000c101532 */
[----:B0-----:R-:W-:Y:S02]  /*a190*/  @P1 IMAD.MOV.U32 R2, RZ, RZ, R6 ;  /* 0x000000ffff021224 */ /* 0x001fe400078e0006 */
[----:B------:R-:W-:-:S05]  /*a1a0*/  @P1 IMAD.MOV.U32 R3, RZ, RZ, R7 ;  /* 0x000000ffff031224 */ /* 0x000fca00078e0007 */
[----:B------:R1:W-:Y:S04]  /*a1b0*/  @P1 STG.E.U16 desc[UR50][R2.64+0x1f0], R150 ;  /* 0x0001f09602001986 */ /* 0x0003e8000c101532 */
[----:B------:R1:W-:Y:S02]  /*a1c0*/  @P0 STG.E.U16 desc[UR50][R6.64+0x1f2], R151 ;  /* 0x0001f29706000986 */ /* 0x0003e4000c101532 */
.L_x_285:
[----:B------:R-:W-:Y:S05]  /*a1d0*/  BSYNC B0 ;  /* 0x0000000000007941 */ /* 0x000fea0003800000 */
.L_x_31:
[----:B-1----:R-:W-:Y:S01]  /*a1e0*/  IMAD.U32 R2, RZ, RZ, UR46 ;  /* 0x0000002eff027e24 */ /* 0x002fe2000f8e00ff */
[----:B------:R-:W-:Y:S01]  /*a1f0*/  ULDC.64 UR4, c[0x0][0x650] ;  /* 0x0001940000047ab9 */ /* 0x000fe20000000a00 */
[----:B0-----:R-:W-:Y:S01]  /*a200*/  IMAD.U32 R0, RZ, RZ, UR37 ;  /* 0x00000025ff007e24 */ /* 0x001fe2000f8e00ff */
[----:B------:R0:W-:Y:S01]  /*a210*/  SYNCS.ARRIVE.TRANS64.A1T0 RZ, [R158+UR43], RZ ;  /* 0x000000ff9eff79a7 */ /* 0x0001e2000810002b */
[----:B------:R-:W-:Y:S01]  /*a220*/  IMAD.U32 R3, RZ, RZ, UR47 ;  /* 0x0000002fff037e24 */ /* 0x000fe2000f8e00ff */
[C---:B------:R-:W-:Y:S01]  /*a230*/  LEA R16, P0, R2.reuse, R16, 0x1 ;  /* 0x0000001002107211 */ /* 0x040fe200078008ff */
[----:B-----5:R-:W-:Y:S02]  /*a240*/  IMAD.MOV.U32 R18, RZ, RZ, -0x1 ;  /* 0xffffffffff127424 */ /* 0x020fe400078e00ff */
[----:B------:R-:W-:Y:S01]  /*a250*/  IMAD.MOV.U32 R19, RZ, RZ, -0x1 ;  /* 0xffffffffff137424 */ /* 0x000fe200078e00ff */
[----:B------:R-:W-:Y:S01]  /*a260*/  LEA.HI.X R17, R2, R17, R0, 0x1, P0 ;  /* 0x0000001102117211 */ /* 0x000fe200000f0c00 */
[----:B------:R-:W-:Y:S01]  /*a270*/  IMAD.MOV.U32 R2, RZ, RZ, -0x1 ;  /* 0xffffffffff027424 */ /* 0x000fe200078e00ff */
[----:B------:R-:W-:-:S02]  /*a280*/  ISETP.GE.U32.AND P0, PT, R16, UR4, PT ;  /* 0x0000000410007c0c */ /* 0x000fc4000bf06070 */
[----:B------:R-:W-:Y:S02]  /*a290*/  PRMT R0, RZ, 0x7610, R0 ;  /* 0x00007610ff007816 */ /* 0x000fe40000000000 */
[----:B------:R-:W-:-:S13]  /*a2a0*/  ISETP.GE.U32.AND.EX P0, PT, R17, UR5, PT, P0 ;  /* 0x0000000511007c0c */ /* 0x000fda000bf06100 */
[----:B0-----:R-:W-:Y:S05]  /*a2b0*/  @P0 BRA `(.L_x_286) ;  /* 0x00000004008c0947 */ /* 0x001fea0003800000 */
[----:B------:R-:W0:Y:S01]  /*a2c0*/  S2UR UR7, SR_CTAID.X ;  /* 0x00000000000779c3 */ /* 0x000e220000002500 */
[----:B------:R-:W-:Y:S01]  /*a2d0*/  ULDC.64 UR4, c[0x0][0x628] ;  /* 0x00018a0000047ab9 */ /* 0x000fe20000000a00 */
[----:B------:R-:W-:Y:S01]  /*a2e0*/  ULDC UR6, c[0x0][0x150] ;  /* 0x0000540000067ab9 */ /* 0x000fe20000000800 */
[----:B------:R-:W-:Y:S01]  /*a2f0*/  ISETP.NE.U32.AND P0, PT, RZ, UR4, PT ;  /* 0x00000004ff007c0c */ /* 0x000fe2000bf05070 */
[----:B------:R-:W-:Y:S01]  /*a300*/  ULDC UR15, c[0x0][0x630] ;  /* 0x00018c00000f7ab9 */ /* 0x000fe20000000800 */
[C---:B------:R-:W-:Y:S01]  /*a310*/  R2UR UR16, R16.reuse ;  /* 0x00000000101072ca */ /* 0x040fe200000e0000 */
[----:B------:R-:W-:Y:S01]  /*a320*/  ULDC UR18, c[0x0][0x154] ;  /* 0x0000550000127ab9 */ /* 0x000fe20000000800 */
[----:B------:R-:W-:Y:S01]  /*a330*/  ISETP.NE.AND.EX P0, PT, RZ, UR5, PT, P0 ;  /* 0x00000005ff007c0c */ /* 0x000fe2000bf05300 */
[----:B------:R-:W1:Y:S01]  /*a340*/  S2UR UR19, SR_CTAID.Y ;  /* 0x00000000001379c3 */ /* 0x000e620000002600 */
[----:B------:R-:W-:Y:S02]  /*a350*/  R2UR UR17, R17 ;  /* 0x00000000111172ca */ /* 0x000fe400000e0000 */
[----:B------:R-:W-:-:S02]  /*a360*/  R2UR UR12, R16 ;  /* 0x00000000100c72ca */ /* 0x000fc400000e0000 */
[----:B------:R-:W-:Y:S02]  /*a370*/  R2UR UR13, R17 ;  /* 0x00000000110d72ca */ /* 0x000fe400000e0000 */
[----:B0-----:R-:W-:-:S05]  /*a380*/  I2FP.F32.U32 R0, UR7 ;  /* 0x0000000700007c45 */ /* 0x001fca0008201000 */
[----:B------:R-:W-:-:S04]  /*a390*/  FMUL R0, R0, UR6 ;  /* 0x0000000600007c20 */ /* 0x000fc80008400000 */
[----:B------:R0:W0:Y:S01]  /*a3a0*/  F2I.U32.TRUNC.NTZ R2, R0 ;  /* 0x0000000000027305 */ /* 0x000022000020f000 */
[----:B-1----:R-:W-:Y:S05]  /*a3b0*/  @!P0 BRA `(.L_x_287) ;  /* 0x0000000000308947 */ /* 0x002fea0003800000 */
        /* <DEDUP_REMOVED lines=12> */
.L_x_287:
[----:B------:R-:W-:Y:S01]  /*a480*/  USHF.R.U64 UR6, UR12, UR15, UR13 ;  /* 0x0000000f0c067299 */ /* 0x000fe2000800120d */
[----:B0-----:R-:W-:Y:S01]  /*a490*/  I2FP.F32.U32 R0, UR19 ;  /* 0x0000001300007c45 */ /* 0x001fe20008201000 */
[----:B------:R-:W-:Y:S01]  /*a4a0*/  USHF.R.U32.HI UR4, URZ, UR15, UR13 ;  /* 0x0000000f3f047299 */ /* 0x000fe2000801160d */
[----:B------:R-:W-:Y:S01]  /*a4b0*/  R2UR UR14, R2 ;  /* 0x00000000020e72ca */ /* 0x000fe200000e0000 */
[----:B------:R-:W-:Y:S02]  /*a4c0*/  UIADD3 UR9, UP0, URZ, -UR6, URZ ;  /* 0x800000063f097290 */ /* 0x000fe4000ff1e03f */
[----:B------:R-:W-:Y:S01]  /*a4d0*/  FMUL R0, R0, UR18 ;  /* 0x0000001200007c20 */ /* 0x000fe20008400000 */
[----:B------:R-:W-:Y:S01]  /*a4e0*/  ULDC.64 UR12, c[0x0][0x620] ;  /* 0x00018800000c7ab9 */ /* 0x000fe20000000a00 */
[----:B------:R-:W-:Y:S01]  /*a4f0*/  UIADD3.X UR4, URZ, ~UR4, URZ, UP0, !UPT ;  /* 0x800000043f047290 */ /* 0x000fe200087fe43f */
[----:B------:R-:W-:Y:S01]  /*a500*/  UMOV UR10, UR16 ;  /* 0x00000010000a7c82 */ /* 0x000fe20008000000 */
[----:B------:R-:W-:-:S02]  /*a510*/  UMOV UR11, UR17 ;  /* 0x00000011000b7c82 */ /* 0x000fc40008000000 */
[----:B------:R-:W0:Y:S01]  /*a520*/  F2I.U32.TRUNC.NTZ R0, R0 ;  /* 0x0000000000007305 */ /* 0x000e22000020f000 */
[----:B------:R-:W-:Y:S02]  /*a530*/  UIMAD UR4, UR4, UR12, URZ ;  /* 0x0000000c040472a4 */ /* 0x000fe4000f8e023f */
        /* <DEDUP_REMOVED lines=9> */
[----:B------:R-:W-:Y:S01]  /*a5d0*/  USHF.R.U64 UR12, UR10, UR13, UR11 ;  /* 0x0000000d0a0c7299 */ /* 0x000fe2000800120b */
[----:B0-----:R-:W-:Y:S01]  /*a5e0*/  R2UR UR16, R0 ;  /* 0x00000000001072ca */ /* 0x001fe200000e0000 */
[----:B------:R-:W-:Y:S01]  /*a5f0*/  USHF.R.U32.HI UR10, URZ, UR13, UR11 ;  /* 0x0000000d3f0a7299 */ /* 0x000fe2000801160b */
[----:B------:R-:W-:Y:S01]  /*a600*/  ISETP.NE.AND.EX P0, PT, RZ, UR5, PT, P0 ;  /* 0x00000005ff007c0c */ /* 0x000fe2000bf05300 */
[----:B------:R-:W-:Y:S01]  /*a610*/  ULDC UR17, c[0x0][0x608] ;  /* 0x0001820000117ab9 */ /* 0x000fe20000000800 */
[----:B------:R-:W-:-:S02]  /*a620*/  ULOP3.LUT UR23, URZ, UR18, URZ, 0x33, !UPT ;  /* 0x000000123f177292 */ /* 0x000fc4000f8e333f */
[----:B------:R-:W-:Y:S02]  /*a630*/  USHF.R.U64 UR18, UR12, UR17, UR10 ;  /* 0x000000110c127299 */ /* 0x000fe4000800120a */
[----:B------:R-:W-:Y:S01]  /*a640*/  USHF.R.U32.HI UR10, URZ, UR17, UR10 ;  /* 0x000000113f0a7299 */ /* 0x000fe2000801160a */
[----:B------:R-:W-:Y:S01]  /*a650*/  UMOV UR20, 0x1 ;  /* 0x0000000100147882 */ /* 0x000fe20000000000 */
[----:B------:R-:W-:Y:S02]  /*a660*/  UIADD3 UR14, -UR14, URZ, URZ ;  /* 0x0000003f0e0e7290 */ /* 0x000fe4000fffe13f */
[----:B------:R-:W-:Y:S02]  /*a670*/  USHF.L.U32 UR13, UR20, UR22, URZ ;  /* 0x00000016140d7299 */ /* 0x000fe4000800063f */
[----:B------:R-:W-:Y:S01]  /*a680*/  USHF.R.U64 UR20, UR18, UR22, UR10 ;  /* 0x0000001612147299 */ /* 0x000fe2000800120a */
[----:B------:R-:W-:Y:S01]  /*a690*/  ULDC UR15, c[0x0][0x144] ;  /* 0x00005100000f7ab9 */ /* 0x000fe20000000800 */
[----:B------:R-:W-:Y:S01]  /*a6a0*/  ULDC UR8, c[0x0][0x600] ;  /* 0x0001800000087ab9 */ /* 0x000fe20000000800 */
[----:B------:R-:W-:-:S02]  /*a6b0*/  UIADD3 UR21, -UR16, URZ, URZ ;  /* 0x0000003f10157290 */ /* 0x000fc4000fffe13f */
[----:B------:R-:W-:Y:S02]  /*a6c0*/  USHF.R.U32.HI UR17, URZ, UR22, UR10 ;  /* 0x000000163f117299 */ /* 0x000fe4000801160a */
[----:B------:R-:W-:Y:S02]  /*a6d0*/  UIADD3 UR9, UR8, -0x1, URZ ;  /* 0xffffffff08097890 */ /* 0x000fe4000fffe03f */
        /* <DEDUP_REMOVED lines=16> */
.L_x_288:
[----:B------:R-:W-:Y:S01]  /*a7e0*/  UISETP.NE.AND UP0, UPT, UR45, URZ, UPT ;  /* 0x0000003f2d00728c */ /* 0x000fe2000bf05270 */
[----:B------:R-:W-:Y:S01]  /*a7f0*/  IMAD.MOV.U32 R0, RZ, RZ, 0x1 ;  /* 0x00000001ff007424 */ /* 0x000fe200078e00ff */
[----:B------:R-:W-:Y:S01]  /*a800*/  USHF.R.U64 UR4, UR16, UR24, UR17 ;  /* 0x0000001810047299 */ /* 0x000fe20008001211 */
[----:B------:R-:W-:Y:S01]  /*a810*/  IMAD.U32 R19, RZ, RZ, UR6 ;  /* 0x00000006ff137e24 */ /* 0x000fe2000f8e00ff */
[----:B------:R-:W-:Y:S02]  /*a820*/  ULOP3.LUT UR18, UR18, UR23, URZ, 0xc0, !UPT ;  /* 0x0000001712127292 */ /* 0x000fe4000f8ec03f */
[----:B------:R-:W-:Y:S02]  /*a830*/  UIADD3 UR5, -UR4, URZ, URZ ;  /* 0x0000003f04057290 */ /* 0x000fe4000fffe13f */
[----:B------:R-:W-:Y:S02]  /*a840*/  ULOP3.LUT UR9, UR12, UR9, URZ, 0xc0, !UPT ;  /* 0x000000090c097292 */ /* 0x000fe4000f8ec03f */
[----:B------:R-:W-:-:S02]  /*a850*/  UIMAD UR4, UR13, UR4, UR18 ;  /* 0x000000040d0472a4 */ /* 0x000fc4000f8e0212 */
[----:B------:R-:W-:Y:S02]  /*a860*/  @UP0 UIMAD UR22, UR26, UR21, UR19 ;  /* 0x000000151a1602a4 */ /* 0x000fe4000f8e0213 */
[----:B------:R-:W-:Y:S01]  /*a870*/  UIMAD UR5, UR5, UR25, UR20 ;  /* 0x00000019050572a4 */ /* 0x000fe2000f8e0214 */
[----:B------:R-:W-:Y:S02]  /*a880*/  ULDC UR7, c[0x0][0x610] ;  /* 0x0001840000077ab9 */ /* 0x000fe40000000800 */
[----:B------:R-:W-:Y:S02]  /*a890*/  UIMAD UR4, UR4, UR7, UR22 ;  /* 0x00000007040472a4 */ /* 0x000fe4000f8e0216 */
[----:B------:R-:W-:-:S04]  /*a8a0*/  UIMAD UR5, UR5, UR8, UR9 ;  /* 0x00000008050572a4 */ /* 0x000fc8000f8e0209 */
[----:B------:R-:W-:Y:S02]  /*a8b0*/  USEL UR7, UR5, UR4, !UP0 ;  /* 0x0000000405077287 */ /* 0x000fe4000c000000 */
[----:B------:R-:W-:-:S04]  /*a8c0*/  USEL UR4, UR4, UR5, !UP0 ;  /* 0x0000000504047287 */ /* 0x000fc8000c000000 */
[----:B------:R-:W-:Y:S02]  /*a8d0*/  IMAD.U32 R2, RZ, RZ, UR7 ;  /* 0x00000007ff027e24 */ /* 0x000fe4000f8e00ff */
[----:B------:R-:W-:-:S07]  /*a8e0*/  IMAD.U32 R18, RZ, RZ, UR4 ;  /* 0x00000004ff127e24 */ /* 0x000fce000f8e00ff */
.L_x_286:
[----:B------:R-:W-:Y:S02]  /*a8f0*/  LOP3.LUT P0, RZ, R0, 0xff, RZ, 0xc0, !PT ;  /* 0x000000ff00ff7812 */ /* 0x000fe4000780c0ff */
[----:B------:R-:W-:-:S11]  /*a900*/  LOP3.LUT R166, R166, 0x1, RZ, 0x3c, !PT ;  /* 0x00000001a6a67812 */ /* 0x000fd600078e3cff */
[----:B------:R-:W-:Y:S05]  /*a910*/  @P0 BRA `(.L_x_289) ;  /* 0xffffff6800f80947 */ /* 0x000fea000383ffff */
[----:B------:R-:W-:Y:S05]  /*a920*/  EXIT ;  /* 0x000000000000794d */ /* 0x000fea0003800000 */
.L_x_12:
[----:B------:R-:W-:-:S08]  /*a930*/  ISETP.NE.AND P0, PT, RZ, UR8, PT ;  /* 0x00000008ff007c0c */ /* 0x000fd0000bf05270 */
[----:B-----5:R-:W0:-:S00]  /*a940*/  USETMAXREG.DEALLOC.CTAPOOL 0x28 ;  /* 0x00000028000079c8 */ /* 0x020e0000080e0500 */
[----:B------:R-:W-:Y:S05]  /*a950*/  @P0 EXIT ;  /* 0x000000000000094d */ /* 0x000fea0003800000 */
[----:B0-----:R-:W-:Y:S01]  /*a960*/  LOP3.LUT P0, RZ, R5, 0xff, RZ, 0xc0, !PT ;  /* 0x000000ff05ff7812 */ /* 0x001fe2000780c0ff */
[----:B------:R-:W-:Y:S02]  /*a970*/  IMAD.MOV.U32 R8, RZ, RZ, 0x1 ;  /* 0x00000001ff087424 */ /* 0x000fe400078e00ff */
[----:B------:R-:W-:-:S10]  /*a980*/  IMAD.MOV.U32 R0, RZ, RZ, RZ ;  /* 0x000000ffff007224 */ /* 0x000fd400078e00ff */
[----:B------:R-:W-:Y:S05]  /*a990*/  @!P0 BRA `(.L_x_290) ;  /* 0x0000000c00848947 */ /* 0x000fea0003800000 */
[----:B------:R-:W-:Y:S01]  /*a9a0*/  LOP3.LUT P0, RZ, R4, 0x1f, RZ, 0xc0, !PT ;  /* 0x0000001f04ff7812 */ /* 0x000fe2000780c0ff */
[----:B------:R-:W-:Y:S01]  /*a9b0*/  ULDC UR21, c[0x0][0x658] ;  /* 0x0001960000157ab9 */ /* 0x000fe20000000800 */
[----:B------:R-:W-:Y:S01]  /*a9c0*/  UMOV UR4, 0xffffffff ;  /* 0xffffffff00047882 */ /* 0x000fe20000000000 */
[----:B------:R-:W-:Y:S01]  /*a9d0*/  BSSY B0, `(.L_x_290) ;  /* 0x00000dd000007945 */ /* 0x000fe20003800000 */
[----:B------:R-:W-:Y:S01]  /*a9e0*/  USHF.L.U32 UR4, UR4, UR21, URZ ;  /* 0x0000001504047299 */ /* 0x000fe2000800063f */
[C---:B------:R-:W-:Y:S01]  /*a9f0*/  ISETP.NE.AND P3, PT, R3.reuse, RZ, PT ;  /* 0x000000ff0300720c */ /* 0x040fe20003f65270 */
[----:B------:R-:W-:Y:S01]  /*aa00*/  IMAD.MOV.U32 R9, RZ, RZ, 0x1 ;  /* 0x00000001ff097424 */ /* 0x000fe200078e00ff */
[----:B------:R-:W-:Y:S01]  /*aa10*/  ISETP.NE.OR P0, PT, R3, RZ, !P0 ;  /* 0x000000ff0300720c */ /* 0x000fe20004705670 */
[----:B------:R-:W-:Y:S01]  /*aa20*/  IMAD.MOV.U32 R8, RZ, RZ, 0x1 ;  /* 0x00000001ff087424 */ /* 0x000fe200078e00ff */
[----:B------:R-:W-:Y:S01]  /*aa30*/  ULDC UR13, c[0x0][0x600] ;  /* 0x00018000000d7ab9 */ /* 0x000fe20000000800 */
[----:B------:R-:W-:Y:S01]  /*aa40*/  IMAD.MOV.U32 R0, RZ, RZ, RZ ;  /* 0x000000ffff007224 */ /* 0x000fe200078e00ff */
[----:B------:R-:W-:Y:S01]  /*aa50*/  UMOV UR5, 0x1 ;  /* 0x0000000100057882 */ /* 0x000fe20000000000 */
[----:B------:R-:W-:-:S02]  /*aa60*/  UIADD3 UR29, UR38, 0x1, URZ ;  /* 0x00000001261d7890 */ /* 0x000fc4000fffe03f */
[----:B------:R-:W-:Y:S02]  /*aa70*/  ULOP3.LUT UR23, UR39, 0x2, URZ, 0xfc, !UPT ;  /* 0x0000000227177892 */ /* 0x000fe4000f8efc3f */
[----:B------:R-:W-:Y:S02]  /*aa80*/  UIADD3 UR13, UR13, -0x1, URZ ;  /* 0xffffffff0d0d7890 */ /* 0x000fe4000fffe03f */
[----:B------:R-:W-:Y:S02]  /*aa90*/  USHF.L.U32 UR21, UR5, UR21, URZ ;  /* 0x0000001505157299 */ /* 0x000fe4000800063f */
[----:B------:R-:W-:Y:S01]  /*aaa0*/  ULOP3.LUT UR22, URZ, UR4, URZ, 0x33, !UPT ;  /* 0x000000043f167292 */ /* 0x000fe2000f8e333f */
[----:B------:R-:W-:-:S11]  /*aab0*/  ULDC.64 UR30, c[0x0][0x198] ;  /* 0x00006600001e7ab9 */ /* 0x000fd60000000a00 */
.L_x_302:
[----:B------:R-:W-:-:S03]  /*aac0*/  UMOV UR4, 0xffffffff ;  /* 0xffffffff00047882 */ /* 0x000fc60000000000 */
[----:B------:R-:W-:Y:S05]  /*aad0*/  BRA.DIV UR4, `(.L_x_291) ;  /* 0x0000001204047947 */ /* 0x000fea000b800000 */
[----:B------:R-:W-:-:S13]  /*aae0*/  ELECT P6, URZ, PT ;  /* 0x00000000003f782f */ /* 0x000fda00038c0000 */
.L_x_313:
[----:B------:R-:W-:Y:S04]  /*aaf0*/  BSSY B1, `(.L_x_292) ;  /* 0x0000055000017945 */ /* 0x000fe80003800000 */
[----:B------:R-:W-:Y:S05]  /*ab00*/  @!P6 BRA `(.L_x_293) ;  /* 0x00000004004ce947 */ /* 0x000fea0003800000 */
[----:B------:R-:W0:Y:S02]  /*ab10*/  LDC R3, c[0x0][0x28c] ;  /* 0x0000a300ff037b82 */ /* 0x000e240000000800 */
[----:B0-----:R-:W-:-:S13]  /*ab20*/  ISETP.GE.AND P1, PT, R3, 0x1, PT ;  /* 0x000000010300780c */ /* 0x001fda0003f26270 */
[----:B------:R-:W-:Y:S05]  /*ab30*/  @!P1 BRA `(.L_x_293) ;  /* 0x0000000400409947 */ /* 0x000fea0003800000 */
[----:B------:R-:W-:Y:S02]  /*ab40*/  IMAD.SHL.U32 R6, R2, 0x100, RZ ;  /* 0x0000010002067824 */ /* 0x000fe400078e00ff */
[----:B------:R-:W-:Y:S02]  /*ab50*/  IMAD.SHL.U32 R18, R18, 0x40, RZ ;  /* 0x0000004012127824 */ /* 0x000fe400078e00ff */
[----:B------:R-:W-:Y:S02]  /*ab60*/  IMAD.MOV.U32 R11, RZ, RZ, RZ ;  /* 0x000000ffff0b7224 */ /* 0x000fe400078e00ff */
[----:B------:R-:W-:Y:S02]  /*ab70*/  IMAD.U32 R12, RZ, RZ, UR29 ;  /* 0x0000001dff0c7e24 */ /* 0x000fe4000f8e00ff */
[----:B------:R-:W-:Y:S02]  /*ab80*/  IMAD.MOV.U32 R2, RZ, RZ, R8 ;  /* 0x000000ffff027224 */ /* 0x000fe400078e0008 */
[----:B------:R-:W-:-:S02]  /*ab90*/  IMAD.MOV.U32 R3, RZ, RZ, R0 ;  /* 0x000000ffff037224 */ /* 0x000fc400078e0000 */
[C---:B------:R-:W-:Y:S02]  /*aba0*/  VIADD R13, R6.reuse, 0x40 ;  /* 0x00000040060d7836 */ /* 0x040fe40000000000 */
[C---:B------:R-:W-:Y:S02]  /*abb0*/  VIADD R14, R6.reuse, 0x80 ;  /* 0x00000080060e7836 */ /* 0x040fe40000000000 */
[----:B------:R-:W-:-:S07]  /*abc0*/  VIADD R15, R6, 0xc0 ;  /* 0x000000c0060f7836 */ /* 0x000fce0000000000 */
.L_x_297:
[----:B------:R-:W0:Y:S01]  /*abd0*/  S2R R5, SR_CgaCtaId ;  /* 0x0000000000057919 */ /* 0x000e220000008800 */
[----:B------:R-:W-:-:S04]  /*abe0*/  MOV R4, 0x400 ;  /* 0x0000040000047802 */ /* 0x000fc80000000f00 */
[----:B0-----:R-:W-:Y:S02]  /*abf0*/  LEA R10, R5, R4, 0x18 ;  /* 0x00000004050a7211 */ /* 0x001fe400078ec0ff */
[----:B------:R-:W-:Y:S01]  /*ac00*/  SHF.L.U32 R4, R2, 0x1f, RZ ;  /* 0x0000001f02047819 */ /* 0x000fe200000006ff */
[----:B------:R-:W0:Y:S02]  /*ac10*/  @!P3 LDC R5, c[0x0][0x500] ;  /* 0x00014000ff05bb82 */ /* 0x000e240000000800 */
[----:B------:R-:W-:-:S04]  /*ac20*/  IMAD R7, R3, 0x8, R10 ;  /* 0x0000000803077824 */ /* 0x000fc800078e020a */
[----:B------:R-:W1:Y:S02]  /*ac30*/  SYNCS.PHASECHK.TRANS64.TRYWAIT P1, [R7+URZ+0x10], R4 ;  /* 0x00001004070075a7 */ /* 0x000e64000802017f */
[----:B-1----:R-:W-:Y:S05]  /*ac40*/  @!P1 BRA `(.L_x_294) ;  /* 0x0000000c00c89947 */ /* 0x002fea0003800000 */
.L_x_314:
[----:B------:R-:W-:Y:S01]  /*ac50*/  UPRMT UR4, UR23, 0x9910, URZ ;  /* 0x0000991017047896 */ /* 0x000fe2000800003f */
[----:B0-----:R0:W-:Y:S03]  /*ac60*/  @!P3 SYNCS.ARRIVE.TRANS64 RZ, [R7+URZ], R5 ;  /* 0x0000000507ffb9a7 */ /* 0x0011e6000800003f */
[----:B------:R-:W-:-:S06]  /*ac70*/  UISETP.NE.AND UP0, UPT, UR4, 0x2, UPT ;  /* 0x000000020400788c */ /* 0x000fcc000bf05270 */
[----:B------:R-:W-:-:S13]  /*ac80*/  PLOP3.LUT P1, PT, PT, PT, UP0, 0x80, 0x0 ;  /* 0x000000000000781c */ /* 0x000fda0003f2f008 */
[----:B0-----:R-:W-:Y:S05]  /*ac90*/  @P1 BRA `(.L_x_295) ;  /* 0x0000000000041947 */ /* 0x001fea0003800000 */
[----:B------:R-:W-:Y:S01]  /*aca0*/  BPT.TRAP 0x1 ;  /* 0x000000040000795c */ /* 0x000fe20000300000 */
.L_x_295:
[----:B------:R-:W-:Y:S05]  /*acb0*/  @P0 BRA `(.L_x_296) ;  /* 0x0000000000040947 */ /* 0x000fea0003800000 */
[----:B------:R-:W-:Y:S01]  /*acc0*/  BPT.TRAP 0x1 ;  /* 0x000000040000795c */ /* 0x000fe20000300000 */
.L_x_296:
[--C-:B-1----:R-:W-:Y:S01]  /*acd0*/  IMAD R4, R3, 0x4000, R10.reuse ;  /* 0x0000400003047824 */ /* 0x102fe200078e020a */
[----:B------:R-:W-:Y:S01]  /*ace0*/  R2UR UR43, R11 ;  /* 0x000000000b2b72ca */ /* 0x000fe200000e0000 */
[----:B------:R-:W-:Y:S01]  /*acf0*/  IMAD R10, R3, 0x10000, R10 ;  /* 0x00010000030a7824 */ /* 0x000fe200078e020a */
[----:B------:R-:W-:Y:S01]  /*ad00*/  R2UR UR9, R7 ;  /* 0x00000000070972ca */ /* 0x000fe200000e0000 */
[----:B------:R-:W-:Y:S01]  /*ad10*/  UIADD3 UR14, UP0, UR30, 0xf0, URZ ;  /* 0x000000f01e0e7890 */ /* 0x000fe2000ff1e03f */
[----:B------:R-:W-:Y:S01]  /*ad20*/  R2UR UR8, R4 ;  /* 0x00000000040872ca */ /* 0x000fe200000e0000 */
[----:B------:R-:W-:Y:S01]  /*ad30*/  VIADD R12, R12, 0xffffffff ;  /* 0xffffffff0c0c7836 */ /* 0x000fe20000000000 */
[----:B------:R-:W-:Y:S01]  /*ad40*/  R2UR UR17, R10 ;  /* 0x000000000a1172ca */ /* 0x000fe200000e0000 */
[----:B------:R-:W-:Y:S01]  /*ad50*/  UIADD3.X UR15, URZ, UR31, URZ, UP0, !UPT ;  /* 0x0000001f3f0f7290 */ /* 0x000fe200087fe43f */
[----:B------:R-:W-:Y:S01]  /*ad60*/  R2UR UR12, R19 ;  /* 0x00000000130c72ca */ /* 0x000fe200000e0000 */
[----:B------:R-:W-:Y:S01]  /*ad70*/  UIADD3 UR4, UP1, UR30, 0x1f0, URZ ;  /* 0x000001f01e047890 */ /* 0x000fe2000ff3e03f */
[----:B------:R-:W-:Y:S01]  /*ad80*/  R2UR UR11, R18 ;  /* 0x00000000120b72ca */ /* 0x000fe200000e0000 */
[----:B------:R-:W-:Y:S01]  /*ad90*/  UMOV UR6, 0x0 ;  /* 0x0000000000067882 */ /* 0x000fe20000000000 */
[----:B------:R-:W-:Y:S01]  /*ada0*/  R2UR UR42, R6 ;  /* 0x00000000062a72ca */ /* 0x000fe200000e0000 */
[----:B------:R-:W-:Y:S01]  /*adb0*/  UIADD3 UR16, UR43, 0x40, URZ ;  /* 0x000000402b107890 */ /* 0x000fe2000fffe03f */
[----:B------:R-:W-:Y:S01]  /*adc0*/  R2UR UR34, R13 ;  /* 0x000000000d2272ca */ /* 0x000fe200000e0000 */
[----:B------:R-:W-:Y:S01]  /*add0*/  UMOV UR7, 0x10000000 ;  /* 0x1000000000077882 */ /* 0x000fe20000000000 */
[----:B------:R-:W-:Y:S01]  /*ade0*/  R2UR UR26, R14 ;  /* 0x000000000e1a72ca */ /* 0x000fe200000e0000 */
[----:B------:R-:W-:Y:S01]  /*adf0*/  UIADD3 UR19, UR8, 0x100, URZ ;  /* 0x0000010008137890 */ /* 0x000fe2000fffe03f */
[----:B------:R-:W-:Y:S01]  /*ae00*/  R2UR UR18, R15 ;  /* 0x000000000f1272ca */ /* 0x000fe200000e0000 */
[----:B------:R-:W-:Y:S01]  /*ae10*/  UIADD3 UR20, UR8, 0x2100, URZ ;  /* 0x0000210008147890 */ /* 0x000fe2000fffe03f */
[----:B------:R-:W-:Y:S01]  /*ae20*/  ISETP.GT.AND P2, PT, R12, 0x1, PT ;  /* 0x000000010c00780c */ /* 0x000fe20003f44270 */
[----:B------:R-:W-:Y:S01]  /*ae30*/  UMOV UR10, UR43 ;  /* 0x0000002b000a7c82 */ /* 0x000fe20008000000 */
[----:B------:R-:W-:Y:S01]  /*ae40*/  UIADD3.X UR5, URZ, UR31, URZ, UP1, !UPT ;  /* 0x0000001f3f057290 */ /* 0x000fe20008ffe43f */
[----:B------:R-:W-:Y:S01]  /*ae50*/  VIADD R3, R3, 0x1 ;  /* 0x0000000103037836 */ /* 0x000fe20000000000 */
[----:B------:R-:W-:Y:S01]  /*ae60*/  UMOV UR8, UR19 ;  /* 0x0000001300087c82 */ /* 0x000fe20008000000 */
[----:B------:R-:W-:Y:S01]  /*ae70*/  UIADD3 UR40, UR17, 0x8100, URZ ;  /* 0x0000810011287890 */ /* 0x000fe2000fffe03f */
[----:B------:R0:W-:Y:S01]  /*ae80*/  UTMALDG.3D [UR8], [UR14], desc[UR6] ;  /* 0x000006080e0075b4 */ /* 0x0001e20008011000 */
[----:B------:R-:W-:Y:S01]  /*ae90*/  UIADD3 UR32, UR17, 0xc100, URZ ;  /* 0x0000c10011207890 */ /* 0x000fe2000fffe03f */
[----:B------:R-:W-:Y:S01]  /*aea0*/  ISETP.NE.AND P1, PT, R3, 0x2, PT ;  /* 0x000000020300780c */ /* 0x000fe20003f25270 */
[----:B------:R-:W-:Y:S01]  /*aeb0*/  UIADD3 UR24, UR17, 0x10100, URZ ;  /* 0x0001010011187890 */ /* 0x000fe2000fffe03f */
[----:B------:R-:W-:Y:S01]  /*aec0*/  VIADD R11, R11, 0x80 ;  /* 0x000000800b0b7836 */ /* 0x000fe20000000000 */
[----:B------:R-:W-:Y:S01]  /*aed0*/  UMOV UR41, UR9 ;  /* 0x0000000900297c82 */ /* 0x000fe20008000000 */
        /* <DEDUP_REMOVED lines=8> */
[----:B------:R-:W-:-:S02]  /*af60*/  SEL R5, RZ, 0x1, P1 ;  /* 0x00000001ff057807 */ /* 0x000fc40000800000 */
[----:B------:R-:W-:Y:S02]  /*af70*/  SEL R3, R3, RZ, P1 ;  /* 0x000000ff03037207 */ /* 0x000fe40000800000 */
[----:B------:R-:W-:Y:S01]  /*af80*/  LOP3.LUT R2, R2, R5, RZ, 0x3c, !PT ;  /* 0x0000000502027212 */ /* 0x000fe200078e3cff */
[----:B0-----:R-:W-:Y:S01]  /*af90*/  UMOV UR10, UR16 ;  /* 0x00000010000a7c82 */ /* 0x001fe20008000000 */
[----:B------:R-:W-:Y:S01]  /*afa0*/  UIADD3 UR16, UR17, 0x14100, URZ ;  /* 0x0001410011107890 */ /* 0x000fe2000fffe03f */
[----:B------:R-:W-:Y:S02]  /*afb0*/  UMOV UR8, UR20 ;  /* 0x0000001400087c82 */ /* 0x000fe40008000000 */
[----:B------:R-:W-:Y:S01]  /*afc0*/  UMOV UR17, UR9 ;  /* 0x0000000900117c82 */ /* 0x000fe20008000000 */
[----:B------:R0:W-:Y:S01]  /*afd0*/  UTMALDG.3D [UR8], [UR14], desc[UR6] ;  /* 0x000006080e0075b4 */ /* 0x0001e20008011000 */
[----:B------:R-:W-:Y:S01]  /*afe0*/  UMOV UR20, UR12 ;  /* 0x0000000c00147c82 */ /* 0x000fe20008000000 */
[----:B------:R0:W-:Y:S01]  /*aff0*/  UTMALDG.3D [UR40], [UR4], desc[UR6] ;  /* 0x00000628040075b4 */ /* 0x0001e20008011000 */
[----:B------:R0:W-:Y:S01]  /*b000*/  UTMALDG.3D [UR32], [UR4], desc[UR6] ;  /* 0x00000620040075b4 */ /* 0x0001e20008011000 */
[----:B------:R0:W-:Y:S01]  /*b010*/  UTMALDG.3D [UR24], [UR4], desc[UR6] ;  /* 0x00000618040075b4 */ /* 0x0001e20008011000 */
[----:B------:R0:W-:Y:S02]  /*b020*/  UTMALDG.3D [UR16], [UR4], desc[UR6] ;  /* 0x00000610040075b4 */ /* 0x0001e40008011000 */
[----:B0-----:R-:W-:Y:S05]  /*b030*/  @P2 BRA `(.L_x_297) ;  /* 0xfffffff800e42947 */ /* 0x001fea000383ffff */
.L_x_293:
[----:B------:R-:W-:Y:S05]  /*b040*/  BSYNC B1 ;  /* 0x0000000000017941 */ /* 0x000fea0003800000 */
.L_x_292:
[----:B------:R-:W-:Y:S01]  /*b050*/  LOP3.LUT P4, RZ, R9, 0xff, RZ, 0xc0, !PT ;  /* 0x000000ff09ff7812 */ /* 0x000fe2000788c0ff */
[----:B------:R-:W-:Y:S01]  /*b060*/  VIADD R0, R0, UR38 ;  /* 0x0000002600007c36 */ /* 0x000fe20008000000 */
[----:B------:R-:W-:Y:S01]  /*b070*/  ULDC.64 UR4, c[0x0][0x650] ;  /* 0x0001940000047ab9 */ /* 0x000fe20000000a00 */
[----:B------:R-:W-:Y:S01]  /*b080*/  BSSY B1, `(.L_x_298) ;  /* 0x000006f000017945 */ /* 0x000fe20003800000 */
[----:B------:R-:W-:Y:S01]  /*b090*/  IMAD.MOV.U32 R18, RZ, RZ, -0x1 ;  /* 0xffffffffff127424 */ /* 0x000fe200078e00ff */
[----:B------:R-:W-:Y:S01]  /*b0a0*/  PRMT R9, RZ, 0x7610, R9 ;  /* 0x00007610ff097816 */ /* 0x000fe20000000009 */
[----:B------:R-:W-:Y:S01]  /*b0b0*/  IMAD.MOV.U32 R19, RZ, RZ, -0x1 ;  /* 0xffffffffff137424 */ /* 0x000fe200078e00ff */
[C---:B------:R-:W-:Y:S02]  /*b0c0*/  ISETP.GT.U32.AND P1, PT, R0.reuse, 0x1, PT ;  /* 0x000000010000780c */ /* 0x040fe40003f24070 */
[----:B------:R-:W-:Y:S02]  /*b0d0*/  SHF.R.U32.HI R2, RZ, 0x1, R0 ;  /* 0x00000001ff027819 */ /* 0x000fe40000011600 */
[----:B------:R-:W-:-:S02]  /*b0e0*/  LOP3.LUT R0, R0, 0x1, RZ, 0xc0, !PT ;  /* 0x0000000100007812 */ /* 0x000fc400078ec0ff */
[----:B------:R-:W0:Y:S01]  /*b0f0*/  @P4 S2R R4, SR_CgaCtaId ;  /* 0x0000000000044919 */ /* 0x000e220000008800 */
[----:B------:R-:W-:Y:S02]  /*b100*/  @P4 MOV R3, 0x400 ;  /* 0x0000040000034802 */ /* 0x000fe40000000f00 */
[----:B------:R-:W-:-:S04]  /*b110*/  LOP3.LUT R2, R2, 0x1, RZ, 0xc0, !PT ;  /* 0x0000000102027812 */ /* 0x000fc800078ec0ff */
[----:B------:R-:W-:Y:S02]  /*b120*/  ISETP.NE.U32.AND P2, PT, R2, 0x1, PT ;  /* 0x000000010200780c */ /* 0x000fe40003f45070 */
[----:B0-----:R-:W-:Y:S01]  /*b130*/  @P4 LEA R3, R4, R3, 0x18 ;  /* 0x0000000304034211 */ /* 0x001fe200078ec0ff */
[----:B------:R-:W-:-:S03]  /*b140*/  IMAD.U32 R4, RZ, RZ, UR38 ;  /* 0x00000026ff047e24 */ /* 0x000fc6000f8e00ff */
[----:B------:R0:W-:Y:S01]  /*b150*/  @P4 SYNCS.ARRIVE.TRANS64.A1T0 RZ, [R3+URZ+0x58], RZ ;  /* 0x000058ff03ff49a7 */ /* 0x0001e2000810003f */
[----:B------:R-:W-:Y:S02]  /*b160*/  IADD3 R16, P4, R16, UR46, RZ ;  /* 0x0000002e10107c10 */ /* 0x000fe4000ff9e0ff */
[----:B------:R-:W-:Y:S02]  /*b170*/  ISETP.LT.U32.AND P1, PT, R4, 0x2, P1 ;  /* 0x000000020400780c */ /* 0x000fe40000f21070 */
[----:B------:R-:W-:Y:S02]  /*b180*/  IADD3.X R17, R17, UR37, RZ, P4, !PT ;  /* 0x0000002511117c10 */ /* 0x000fe4000a7fe4ff */
[----:B------:R-:W-:Y:S02]  /*b190*/  ISETP.GE.U32.AND P4, PT, R16, UR4, PT ;  /* 0x0000000410007c0c */ /* 0x000fe4000bf86070 */
[----:B0-----:R-:W-:Y:S02]  /*b1a0*/  SEL R3, RZ, 0x1, !P1 ;  /* 0x00000001ff037807 */ /* 0x001fe40004800000 */
[----:B------:R-:W-:-:S02]  /*b1b0*/  ISETP.GE.U32.AND.EX P1, PT, R17, UR5, PT, P4 ;  /* 0x0000000511007c0c */ /* 0x000fc4000bf26140 */
[----:B------:R-:W-:-:S04]  /*b1c0*/  ISETP.GT.U32.AND P2, PT, R4, 0x1, !P2 ;  /* 0x000000010400780c */ /* 0x000fc80005744070 */
[----:B------:R-:W-:-:S04]  /*b1d0*/  SEL R2, RZ, 0x1, !P2 ;  /* 0x00000001ff027807 */ /* 0x000fc80005000000 */
[--C-:B------:R-:W-:Y:S01]  /*b1e0*/  LOP3.LUT R8, R2, R8, R3.reuse, 0x96, !PT ;  /* 0x0000000802087212 */ /* 0x100fe200078e9603 */
[----:B------:R-:W-:Y:S01]  /*b1f0*/  IMAD.MOV.U32 R2, RZ, RZ, -0x1 ;  /* 0xffffffffff027424 */ /* 0x000fe200078e00ff */
[----:B------:R-:W-:Y:S01]  /*b200*/  PRMT R3, RZ, 0x7610, R3 ;  /* 0x00007610ff037816 */ /* 0x000fe20000000003 */
[----:B------:R-:W-:Y:S06]  /*b210*/  @P1 BRA `(.L_x_299) ;  /* 0x0000000400541947 */ /* 0x000fec0003800000 */
[----:B------:R-:W0:Y:S01]  /*b220*/  S2UR UR4, SR_CTAID.X ;  /* 0x00000000000479c3 */ /* 0x000e220000002500 */
[----:B------:R-:W-:Y:S01]  /*b230*/  ULDC.64 UR6, c[0x0][0x628] ;  /* 0x00018a0000067ab9 */ /* 0x000fe20000000a00 */
[----:B------:R-:W-:Y:S01]  /*b240*/  ULDC UR5, c[0x0][0x150] ;  /* 0x0000540000057ab9 */ /* 0x000fe20000000800 */
[----:B------:R-:W-:Y:S01]  /*b250*/  ISETP.NE.U32.AND P1, PT, RZ, UR6, PT ;  /* 0x00000006ff007c0c */ /* 0x000fe2000bf25070 */
[----:B------:R-:W-:Y:S01]  /*b260*/  ULDC UR8, c[0x0][0x630] ;  /* 0x00018c0000087ab9 */ /* 0x000fe20000000800 */
[----:B------:R-:W-:Y:S01]  /*b270*/  ULDC UR10, c[0x0][0x154] ;  /* 0x00005500000a7ab9 */ /* 0x000fe20000000800 */
[----:B------:R-:W-:Y:S01]  /*b280*/  IMAD.MOV.U32 R2, RZ, RZ, R16 ;  /* 0x000000ffff027224 */ /* 0x000fe200078e0010 */
[----:B------:R-:W-:Y:S01]  /*b290*/  ISETP.NE.AND.EX P1, PT, RZ, UR7, PT, P1 ;  /* 0x00000007ff007c0c */ /* 0x000fe2000bf25310 */
[----:B------:R-:W1:Y:S01]  /*b2a0*/  S2UR UR9, SR_CTAID.Y ;  /* 0x00000000000979c3 */ /* 0x000e620000002600 */
[----:B0-----:R-:W-:-:S05]  /*b2b0*/  I2FP.F32.U32 R3, UR4 ;  /* 0x0000000400037c45 */ /* 0x001fca0008201000 */
[----:B------:R-:W-:Y:S01]  /*b2c0*/  FMUL R10, R3, UR5 ;  /* 0x00000005030a7c20 */ /* 0x000fe20008400000 */
[----:B------:R-:W-:-:S05]  /*b2d0*/  IMAD.MOV.U32 R3, RZ, RZ, R17 ;  /* 0x000000ffff037224 */ /* 0x000fca00078e0011 */
[----:B------:R-:W-:Y:S05]  /*b2e0*/  @!P1 BRA `(.L_x_300) ;  /* 0x0000000000289947 */ /* 0x000fea0003800000 */
[----:B------:R-:W-:Y:S02]  /*b2f0*/  ULDC UR5, c[0x0][0x634] ;  /* 0x00018d0000057ab9 */ /* 0x000fe40000000800 */
[----:B------:R-:W-:-:S05]  /*b300*/  IADD3 R7, P1, R16, UR5, RZ ;  /* 0x0000000510077c10 */ /* 0x000fca000ff3e0ff */
[----:B------:R-:W-:-:S04]  /*b310*/  IMAD.X R11, RZ, RZ, R17, P1 ;  /* 0x000000ffff0b7224 */ /* 0x000fc800008e0611 */
[----:B------:R-:W-:-:S04]  /*b320*/  IMAD.WIDE.U32 R4, R11, UR6, RZ ;  /* 0x000000060b047c25 */ /* 0x000fc8000f8e00ff */
[----:B------:R-:W-:-:S04]  /*b330*/  IMAD.WIDE.U32 R4, P1, R7, UR7, R4 ;  /* 0x0000000707047c25 */ /* 0x000fc8000f820004 */
[----:B------:R-:W-:-:S04]  /*b340*/  IMAD.WIDE.U32 R6, R7, UR6, RZ ;  /* 0x0000000607067c25 */ /* 0x000fc8000f8e00ff */
[----:B------:R-:W-:Y:S01]  /*b350*/  IMAD.X R3, RZ, RZ, RZ, P1 ;  /* 0x000000ffff037224 */ /* 0x000fe200008e06ff */
[----:B------:R-:W-:Y:S01]  /*b360*/  IADD3 RZ, P1, R7, R4, RZ ;  /* 0x0000000407ff7210 */ /* 0x000fe20007f3e0ff */
[----:B------:R-:W-:-:S04]  /*b370*/  IMAD.MOV.U32 R2, RZ, RZ, R5 ;  /* 0x000000ffff027224 */ /* 0x000fc800078e0005 */
[----:B------:R-:W-:-:S08]  /*b380*/  IMAD.WIDE.U32.X R2, R11, UR7, R2, P1 ;  /* 0x000000070b027c25 */ /* 0x000fd000088e0402 */
.L_x_300:
[--C-:B------:R-:W-:Y:S01]  /*b390*/  SHF.R.U64 R19, R2, UR8, R3.reuse ;  /* 0x0000000802137c19 */ /* 0x100fe20008001203 */
[----:B------:R-:W0:Y:S01]  /*b3a0*/  F2I.U32.TRUNC.NTZ R10, R10 ;  /* 0x0000000a000a7305 */ /* 0x000e22000020f000 */
[----:B------:R-:W-:Y:S01]  /*b3b0*/  SHF.R.U32.HI R2, RZ, UR8, R3 ;  /* 0x00000008ff027c19 */ /* 0x000fe20008011603 */
[----:B------:R-:W-:Y:S01]  /*b3c0*/  ULDC.64 UR6, c[0x0][0x620] ;  /* 0x0001880000067ab9 */ /* 0x000fe20000000a00 */
[----:B------:R-:W-:Y:S01]  /*b3d0*/  IADD3 R5, P1, RZ, -R19, RZ ;  /* 0x80000013ff057210 */ /* 0x000fe20007f3e0ff */
[----:B------:R-:W2:Y:S01]  /*b3e0*/  LDC R15, c[0x0][0x610] ;  /* 0x00018400ff0f7b82 */ /* 0x000ea20000000800 */
[----:B-1----:R-:W-:Y:S01]  /*b3f0*/  I2FP.F32.U32 R4, UR9 ;  /* 0x0000000900047c45 */ /* 0x002fe20008201000 */
[----:B------:R-:W-:Y:S01]  /*b400*/  ULDC UR8, c[0x0][0x658] ;  /* 0x0001960000087ab9 */ /* 0x000fe20000000800 */
[----:B------:R-:W-:Y:S01]  /*b410*/  ULDC UR12, c[0x0][0x648] ;  /* 0x00019200000c7ab9 */ /* 0x000fe20000000800 */
[----:B------:R-:W-:Y:S02]  /*b420*/  IMAD.X R2, RZ, RZ, ~R2, P1 ;  /* 0x000000ffff027224 */ /* 0x000fe400008e0e02 */
[----:B------:R-:W-:Y:S01]  /*b430*/  FMUL R6, R4, UR10 ;  /* 0x0000000a04067c20 */ /* 0x000fe20008400000 */
[----:B------:R-:W-:Y:S01]  /*b440*/  ULDC.64 UR10, c[0x0][0x640] ;  /* 0x00019000000a7ab9 */ /* 0x000fe20000000a00 */
[----:B------:R-:W-:Y:S01]  /*b450*/  IMAD R4, R2, UR6, RZ ;  /* 0x0000000602047c24 */ /* 0x000fe2000f8e02ff */
[----:B------:R-:W-:Y:S01]  /*b460*/  ISETP.NE.U32.AND P1, PT, RZ, UR10, PT ;  /* 0x0000000aff007c0c */ /* 0x000fe2000bf25070 */
[C---:B------:R-:W-:Y:S01]  /*b470*/  IMAD.WIDE.U32 R2, R5.reuse, UR6, R16 ;  /* 0x0000000605027c25 */ /* 0x040fe2000f8e0010 */
[----:B0-----:R-:W-:Y:S01]  /*b480*/  R2UR UR5, R10 ;  /* 0x000000000a0572ca */ /* 0x001fe200000e0000 */
[----:B------:R-:W0:Y:S01]  /*b490*/  F2I.U32.TRUNC.NTZ R6, R6 ;  /* 0x0000000600067305 */ /* 0x000e22000020f000 */
[----:B------:R-:W-:Y:S01]  /*b4a0*/  ULDC UR6, c[0x0][0x618] ;  /* 0x0001860000067ab9 */ /* 0x000fe20000000800 */
[----:B------:R-:W-:Y:S01]  /*b4b0*/  IMAD R5, R5, UR7, R4 ;  /* 0x0000000705057c24 */ /* 0x000fe2000f8e0204 */
[----:B------:R-:W-:-:S03]  /*b4c0*/  ISETP.NE.AND.EX P1, PT, RZ, UR11, PT, P1 ;  /* 0x0000000bff007c0c */ /* 0x000fc6000bf25310 */
[----:B------:R-:W-:-:S05]  /*b4d0*/  IMAD.IADD R3, R3, 0x1, R5 ;  /* 0x0000000103037824 */ /* 0x000fca00078e0205 */
[--C-:B------:R-:W-:Y:S02]  /*b4e0*/  SHF.R.U64 R10, R2, UR6, R3.reuse ;  /* 0x00000006020a7c19 */ /* 0x100fe40008001203 */
[----:B------:R-:W-:Y:S01]  /*b4f0*/  SHF.R.U32.HI R3, RZ, UR6, R3 ;  /* 0x00000006ff037c19 */ /* 0x000fe20008011603 */
[----:B------:R-:W-:Y:S01]  /*b500*/  ULDC UR6, c[0x0][0x608] ;  /* 0x0001820000067ab9 */ /* 0x000fe20000000800 */
[----:B0-----:R-:W-:Y:S02]  /*b510*/  R2UR UR7, R6 ;  /* 0x00000000060772ca */ /* 0x001fe400000e0000 */
[--C-:B------:R-:W-:Y:S02]  /*b520*/  SHF.R.U64 R12, R10, UR6, R3.reuse ;  /* 0x000000060a0c7c19 */ /* 0x100fe40008001203 */
[----:B------:R-:W-:Y:S01]  /*b530*/  SHF.R.U32.HI R3, RZ, UR6, R3 ;  /* 0x00000006ff037c19 */ /* 0x000fe20008011603 */
[----:B------:R-:W-:-:S03]  /*b540*/  UIADD3 UR6, -UR5, URZ, URZ ;  /* 0x0000003f05067290 */ /* 0x000fc6000fffe13f */
[--C-:B------:R-:W-:Y:S01]  /*b550*/  SHF.R.U64 R13, R12, UR8, R3.reuse ;  /* 0x000000080c0d7c19 */ /* 0x100fe20008001203 */
[----:B------:R-:W-:Y:S01]  /*b560*/  ULDC UR5, c[0x0][0x144] ;  /* 0x0000510000057ab9 */ /* 0x000fe20000000800 */
[----:B------:R-:W-:-:S03]  /*b570*/  SHF.R.U32.HI R3, RZ, UR8, R3 ;  /* 0x00000008ff037c19 */ /* 0x000fc60008011603 */
[----:B------:R-:W-:Y:S01]  /*b580*/  IMAD.MOV.U32 R2, RZ, RZ, R13 ;  /* 0x000000ffff027224 */ /* 0x000fe200078e000d */
[----:B------:R-:W-:Y:S06]  /*b590*/  @!P1 BRA `(.L_x_301) ;  /* 0x0000000000289947 */ /* 0x000fec0003800000 */
        /* <DEDUP_REMOVED lines=10> */
.L_x_301:
[----:B------:R-:W-:Y:S01]  /*b640*/  UISETP.NE.AND UP0, UPT, UR45, URZ, UPT ;  /* 0x0000003f2d00728c */ /* 0x000fe2000bf05270 */
[----:B------:R-:W-:Y:S01]  /*b650*/  SHF.R.U64 R3, R2, UR12, R3 ;  /* 0x0000000c02037c19 */ /* 0x000fe20008001203 */
[----:B------:R-:W-:Y:S01]  /*b660*/  UIADD3 UR7, -UR7, URZ, URZ ;  /* 0x0000003f07077290 */ /* 0x000fe2000fffe13f */
[----:B------:R-:W-:Y:S01]  /*b670*/  LOP3.LUT R2, R12, UR22, RZ, 0xc0, !PT ;  /* 0x000000160c027c12 */ /* 0x000fe2000f8ec0ff */
[----:B------:R-:W-:Y:S01]  /*b680*/  UIMAD UR4, UR5, UR6, UR4 ;  /* 0x00000006050472a4 */ /* 0x000fe2000f8e0204 */
[----:B------:R-:W-:Y:S01]  /*b690*/  LOP3.LUT R5, R10, UR13, RZ, 0xc0, !PT ;  /* 0x0000000d0a057c12 */ /* 0x000fe2000f8ec0ff */
[----:B------:R-:W-:Y:S01]  /*b6a0*/  IMAD.MOV R4, RZ, RZ, -R3 ;  /* 0x000000ffff047224 */ /* 0x000fe200078e0a03 */
[----:B------:R-:W-:Y:S01]  /*b6b0*/  ULDC UR5, c[0x0][0x148] ;  /* 0x0000520000057ab9 */ /* 0x000fe20000000800 */
[----:B------:R-:W-:Y:S01]  /*b6c0*/  IMAD R18, R3, UR21, R2 ;  /* 0x0000001503127c24 */ /* 0x000fe2000f8e0202 */
[----:B------:R-:W-:Y:S01]  /*b6d0*/  PLOP3.LUT P1, PT, PT, PT, UP0, 0x80, 0x0 ;  /* 0x000000000000781c */ /* 0x000fe20003f2f008 */
[----:B------:R-:W-:Y:S01]  /*b6e0*/  IMAD.MOV.U32 R3, RZ, RZ, 0x1 ;  /* 0x00000001ff037424 */ /* 0x000fe200078e00ff */
[----:B------:R-:W-:-:S03]  /*b6f0*/  @UP0 UIMAD UR4, UR5, UR7, UR9 ;  /* 0x00000007050402a4 */ /* 0x000fc6000f8e0209 */
[----:B------:R-:W-:Y:S02]  /*b700*/  ULDC UR5, c[0x0][0x638] ;  /* 0x00018e0000057ab9 */ /* 0x000fe40000000800 */
[----:B------:R-:W-:Y:S02]  /*b710*/  IMAD R2, R4, UR5, R13 ;  /* 0x0000000504027c24 */ /* 0x000fe4000f8e020d */
[----:B--2---:R-:W-:Y:S01]  /*b720*/  IMAD R18, R18, R15, UR4 ;  /* 0x0000000412127e24 */ /* 0x004fe2000f8e020f */
[----:B------:R-:W-:Y:S02]  /*b730*/  ULDC UR4, c[0x0][0x600] ;  /* 0x0001800000047ab9 */ /* 0x000fe40000000800 */
[----:B------:R-:W-:-:S05]  /*b740*/  IMAD R5, R2, UR4, R5 ;  /* 0x0000000402057c24 */ /* 0x000fca000f8e0205 */
[----:B------:R-:W-:Y:S02]  /*b750*/  SEL R2, R5, R18, !P1 ;  /* 0x0000001205027207 */ /* 0x000fe40004800000 */
[----:B------:R-:W-:-:S07]  /*b760*/  SEL R18, R18, R5, !P1 ;  /* 0x0000000512127207 */ /* 0x000fce0004800000 */
.L_x_299:
[----:B------:R-:W-:Y:S05]  /*b770*/  BSYNC B1 ;  /* 0x0000000000017941 */ /* 0x000fea0003800000 */
.L_x_298:
[----:B------:R-:W-:-:S13]  /*b780*/  LOP3.LUT P1, RZ, R3, 0xff, RZ, 0xc0, !PT ;  /* 0x000000ff03ff7812 */ /* 0x000fda000782c0ff */
[----:B------:R-:W-:Y:S05]  /*b790*/  @P1 BRA `(.L_x_302) ;  /* 0xfffffff000c81947 */ /* 0x000fea000383ffff */
[----:B------:R-:W-:Y:S05]  /*b7a0*/  BSYNC B0 ;  /* 0x0000000000007941 */ /* 0x000fea0003800000 */
.L_x_290:
[----:B------:R-:W-:-:S03]  /*b7b0*/  UMOV UR4, 0xffffffff ;  /* 0xffffffff00047882 */ /* 0x000fc60000000000 */
[----:B------:R-:W-:Y:S05]  /*b7c0*/  BRA.DIV UR4, `(.L_x_303) ;  /* 0x0000000204fc7947 */ /* 0x000fea000b800000 */
[----:B------:R-:W-:-:S13]  /*b7d0*/  ELECT P6, URZ, PT ;  /* 0x00000000003f782f */ /* 0x000fda00038c0000 */
.L_x_317:
[----:B------:R-:W-:Y:S04]  /*b7e0*/  BSSY B0, `(.L_x_304) ;  /* 0x000001a000007945 */ /* 0x000fe80003800000 */
[----:B------:R-:W-:Y:S05]  /*b7f0*/  @!P6 BRA `(.L_x_305) ;  /* 0x000000000060e947 */ /* 0x000fea0003800000 */
[----:B------:R-:W-:-:S04]  /*b800*/  ULOP3.LUT UR4, UR39, 0x2, URZ, 0xfc, !UPT ;  /* 0x0000000227047892 */ /* 0x000fc8000f8efc3f */
[----:B------:R-:W-:-:S06]  /*b810*/  UISETP.NE.AND UP0, UPT, UR4, 0x3, UPT ;  /* 0x000000030400788c */ /* 0x000fcc000bf05270 */
[----:B------:R-:W-:-:S13]  /*b820*/  PLOP3.LUT P0, PT, PT, PT, UP0, 0x80, 0x0 ;  /* 0x000000000000781c */ /* 0x000fda0003f0f008 */
[----:B------:R-:W-:Y:S05]  /*b830*/  @!P0 BRA `(.L_x_306) ;  /* 0x0000000000048947 */ /* 0x000fea0003800000 */
[----:B------:R-:W-:Y:S01]  /*b840*/  BPT.TRAP 0x1 ;  /* 0x000000040000795c */ /* 0x000fe20000300000 */
.L_x_306:
[----:B------:R-:W0:Y:S01]  /*b850*/  S2R R3, SR_CgaCtaId ;  /* 0x0000000000037919 */ /* 0x000e220000008800 */
[----:B------:R-:W-:-:S04]  /*b860*/  MOV R2, 0x400 ;  /* 0x0000040000027802 */ /* 0x000fc80000000f00 */
[----:B0-----:R-:W-:Y:S02]  /*b870*/  LEA R3, R3, R2, 0x18 ;  /* 0x0000000203037211 */ /* 0x001fe400078ec0ff */
[----:B------:R-:W-:-:S03]  /*b880*/  SHF.L.U32 R2, R8, 0x1f, RZ ;  /* 0x0000001f08027819 */ /* 0x000fc600000006ff */
[----:B------:R-:W-:-:S04]  /*b890*/  VIADD R3, R3, 0x10 ;  /* 0x0000001003037836 */ /* 0x000fc80000000000 */
[C---:B------:R-:W-:Y:S02]  /*b8a0*/  IMAD R7, R0.reuse, 0x8, R3 ;  /* 0x0000000800077824 */ /* 0x040fe400078e0203 */
[----:B------:R-:W-:Y:S02]  /*b8b0*/  VIADD R0, R0, 0x1 ;  /* 0x0000000100007836 */ /* 0x000fe40000000000 */
[----:B------:R-:W0:Y:S03]  /*b8c0*/  SYNCS.PHASECHK.TRANS64.TRYWAIT P0, [R7+URZ], R2 ;  /* 0x00000002070075a7 */ /* 0x000e26000800017f */
[----:B------:R-:W-:-:S04]  /*b8d0*/  ISETP.NE.AND P1, PT, R0, 0x2, PT ;  /* 0x000000020000780c */ /* 0x000fc80003f25270 */
[----:B------:R-:W-:Y:S02]  /*b8e0*/  SEL R5, RZ, 0x1, P1 ;  /* 0x00000001ff057807 */ /* 0x000fe40000800000 */
[----:B------:R-:W-:Y:S02]  /*b8f0*/  SEL R0, R0, RZ, P1 ;  /* 0x000000ff00007207 */ /* 0x000fe40000800000 */
[----:B------:R-:W-:Y:S01]  /*b900*/  LOP3.LUT R5, R8, R5, RZ, 0x3c, !PT ;  /* 0x0000000508057212 */ /* 0x000fe200078e3cff */
[----:B0-----:R-:W-:Y:S06]  /*b910*/  @!P0 BRA `(.L_x_307) ;  /* 0x0000000000c88947 */ /* 0x001fec0003800000 */
.L_x_318:
[----:B------:R-:W-:Y:S01]  /*b920*/  IMAD R3, R0, 0x8, R3 ;  /* 0x0000000800037824 */ /* 0x000fe200078e0203 */
[----:B------:R-:W-:-:S07]  /*b930*/  SHF.L.U32 R0, R5, 0x1f, RZ ;  /* 0x0000001f05007819 */ /* 0x000fce00000006ff */
.L_x_308:
[----:B-1----:R1:W2:Y:S02]  /*b940*/  SYNCS.PHASECHK.TRANS64.TRYWAIT P0, [R3+URZ], R0 ;  /* 0x00000000030075a7 */ /* 0x0022a4000800017f */
[----:B--2---:R-:W-:Y:S05]  /*b950*/  @!P0 NANOSLEEP.SYNCS 0x989680 ;  /* 0x009896800000895d */ /* 0x004fea0003900000 */
[----:B------:R-:W2:Y:S02]  /*b960*/  @!P0 SYNCS.PHASECHK.TRANS64 P0, [R3+URZ], R0 ;  /* 0x00000000030085a7 */ /* 0x000ea4000800007f */
[----:B--2---:R-:W-:Y:S05]  /*b970*/  @!P0 BRA `(.L_x_308) ;  /* 0xfffffffc00f08947 */ /* 0x004fea000383ffff */
.L_x_305:
[----:B------:R-:W-:Y:S05]  /*b980*/  BSYNC B0 ;  /* 0x0000000000007941 */ /* 0x000fea0003800000 */
.L_x_304:
[----:B------:R-:W-:Y:S05]  /*b990*/  EXIT ;  /* 0x000000000000794d */ /* 0x000fea0003800000 */
.L_x_14:
[----:B0-----:R0:W1:Y:S02]  /*b9a0*/  SYNCS.PHASECHK.TRANS64.TRYWAIT P0, [R157+URZ], R0 ;  /* 0x000000009d0075a7 */ /* 0x001064000800017f */
[----:B-1----:R-:W-:Y:S05]  /*b9b0*/  @!P0 NANOSLEEP.SYNCS 0x989680 ;  /* 0x009896800000895d */ /* 0x002fea0003900000 */
[----:B------:R-:W1:Y:S02]  /*b9c0*/  @!P0 SYNCS.PHASECHK.TRANS64 P0, [R157+URZ], R0 ;  /* 0x000000009d0085a7 */ /* 0x000e64000800007f */
[----:B-1----:R-:W-:Y:S05]  /*b9d0*/  @!P0 BRA `(.L_x_14) ;  /* 0xfffffffc00f08947 */ /* 0x002fea000383ffff */
[----:B------:R-:W-:Y:S05]  /*b9e0*/  BRA `(.L_x_309) ;  /* 0xffffff5800d87947 */ /* 0x000fea000383ffff */
.L_x_19:
[----:B-1----:R1:W2:Y:S02]  /*b9f0*/  SYNCS.PHASECHK.TRANS64.TRYWAIT P1, [R3+URZ], R0 ;  /* 0x00000000030075a7 */ /* 0x0022a4000802017f */
[----:B--2---:R-:W-:Y:S05]  /*ba00*/  @!P1 NANOSLEEP.SYNCS 0x989680 ;  /* 0x009896800000995d */ /* 0x004fea0003900000 */
[----:B------:R-:W2:Y:S02]  /*ba10*/  @!P1 SYNCS.PHASECHK.TRANS64 P1, [R3+URZ], R0 ;  /* 0x00000000030095a7 */ /* 0x000ea4000802007f */
[----:B--2---:R-:W-:Y:S05]  /*ba20*/  @!P1 BRA `(.L_x_19) ;  /* 0xfffffffc00f09947 */ /* 0x004fea000383ffff */
[----:B------:R-:W-:Y:S05]  /*ba30*/  BRA `(.L_x_18) ;  /* 0xffffff5c00487947 */ /* 0x000fea000383ffff */
.L_x_24:
[----:B-1----:R-:W-:-:S04]  /*ba40*/  IMAD.U32 R4, RZ, RZ, UR8 ;  /* 0x00000008ff047e24 */ /* 0x002fc8000f8e00ff */
[----:B------:R1:W2:Y:S03]  /*ba50*/  SYNCS.PHASECHK.TRANS64.TRYWAIT P1, [R4+URZ], R3 ;  /* 0x00000003040075a7 */ /* 0x0002a6000802017f */
[----:B--2---:R-:W-:Y:S05]  /*ba60*/  @!P1 NANOSLEEP.SYNCS 0x989680 ;  /* 0x009896800000995d */ /* 0x004fea0003900000 */
[----:B------:R-:W2:Y:S02]  /*ba70*/  @!P1 SYNCS.PHASECHK.TRANS64 P1, [R4+URZ], R3 ;  /* 0x00000003040095a7 */ /* 0x000ea4000802007f */
[----:B--2---:R-:W-:Y:S05]  /*ba80*/  @!P1 BRA `(.L_x_24) ;  /* 0xfffffffc00ec9947 */ /* 0x004fea000383ffff */
[----:B------:R-:W-:Y:S05]  /*ba90*/  BRA `(.L_x_23) ;  /* 0xffffff6000a47947 */ /* 0x000fea000383ffff */
.L_x_30:
[----:B0-----:R0:W1:Y:S02]  /*baa0*/  SYNCS.PHASECHK.TRANS64.TRYWAIT P0, [R157+URZ+0x10], R0 ;  /* 0x000010009d0075a7 */ /* 0x001064000800017f */
[----:B-1----:R-:W-:Y:S05]  /*bab0*/  @!P0 NANOSLEEP.SYNCS 0x989680 ;  /* 0x009896800000895d */ /* 0x002fea0003900000 */
[----:B------:R-:W1:Y:S02]  /*bac0*/  @!P0 SYNCS.PHASECHK.TRANS64 P0, [R157+URZ+0x10], R0 ;  /* 0x000010009d0085a7 */ /* 0x000e64000800007f */
[----:B-1----:R-:W-:Y:S05]  /*bad0*/  @!P0 BRA `(.L_x_30) ;  /* 0xfffffffc00f08947 */ /* 0x002fea000383ffff */
[----:B------:R-:W-:Y:S05]  /*bae0*/  BRA `(.L_x_310) ;  /* 0xffffff6800707947 */ /* 0x000fea000383ffff */
.L_x_291:
[----:B------:R-:W-:Y:S01]  /*baf0*/  BSSY B1, `(.L_x_311) ;  /* 0x0000006000017945 */ /* 0x000fe20003800000 */
[----:B------:R-:W-:-:S07]  /*bb00*/  IMAD.MOV.U32 R15, RZ, RZ, -0x1 ;  /* 0xffffffffff0f7424 */ /* 0x000fce00078e00ff */
[----:B------:R-:W-:Y:S05]  /*bb10*/  WARPSYNC.COLLECTIVE R15, `(.L_x_312) ;  /* 0x000000000f0c7348 */ /* 0x000fea0003c00000 */
[----:B------:R-:W-:Y:S02]  /*bb20*/  ELECT P6, UR62, PT ;  /* 0x00000000003e782f */ /* 0x000fe400038c0000 */
[----:B------:R-:W-:Y:S01]  /*bb30*/  MOV R14, UR62 ;  /* 0x0000003e000e7c02 */ /* 0x000fe20008000f00 */
[----:B------:R-:W-:Y:S10]  /*bb40*/  ENDCOLLECTIVE ;  /* 0x000000000000791b */ /* 0x000ff40003800000 */
.L_x_312:
[----:B------:R-:W-:Y:S05]  /*bb50*/  BSYNC B1 ;  /* 0x0000000000017941 */ /* 0x000fea0003800000 */
.L_x_311:
[----:B------:R-:W-:Y:S05]  /*bb60*/  BRA `(.L_x_313) ;  /* 0xffffffec00e07947 */ /* 0x000fea000383ffff */
.L_x_294:
[----:B-1----:R1:W2:Y:S02]  /*bb70*/  SYNCS.PHASECHK.TRANS64.TRYWAIT P1, [R7+URZ+0x10], R4 ;  /* 0x00001004070075a7 */ /* 0x0022a4000802017f */
[----:B--2---:R-:W-:Y:S05]  /*bb80*/  @!P1 NANOSLEEP.SYNCS 0x989680 ;  /* 0x009896800000995d */ /* 0x004fea0003900000 */
[----:B------:R-:W2:Y:S02]  /*bb90*/  @!P1 SYNCS.PHASECHK.TRANS64 P1, [R7+URZ+0x10], R4 ;  /* 0x00001004070095a7 */ /* 0x000ea4000802007f */
[----:B--2---:R-:W-:Y:S05]  /*bba0*/  @!P1 BRA `(.L_x_294) ;  /* 0xfffffffc00f09947 */ /* 0x004fea000383ffff */
[----:B------:R-:W-:Y:S05]  /*bbb0*/  BRA `(.L_x_314) ;  /* 0xfffffff000247947 */ /* 0x000fea000383ffff */
.L_x_303:
[----:B------:R-:W-:Y:S01]  /*bbc0*/  BSSY B0, `(.L_x_315) ;  /* 0x0000006000007945 */ /* 0x000fe20003800000 */
[----:B------:R-:W-:-:S07]  /*bbd0*/  IMAD.MOV.U32 R15, RZ, RZ, -0x1 ;  /* 0xffffffffff0f7424 */ /* 0x000fce00078e00ff */
[----:B------:R-:W-:Y:S05]  /*bbe0*/  WARPSYNC.COLLECTIVE R15, `(.L_x_316) ;  /* 0x000000000f0c7348 */ /* 0x000fea0003c00000 */
[----:B------:R-:W-:Y:S02]  /*bbf0*/  ELECT P6, UR62, PT ;  /* 0x00000000003e782f */ /* 0x000fe400038c0000 */
[----:B------:R-:W-:Y:S01]  /*bc00*/  MOV R14, UR62 ;  /* 0x0000003e000e7c02 */ /* 0x000fe20008000f00 */
[----:B------:R-:W-:Y:S10]  /*bc10*/  ENDCOLLECTIVE ;  /* 0x000000000000791b */ /* 0x000ff40003800000 */
.L_x_316:
[----:B------:R-:W-:Y:S05]  /*bc20*/  BSYNC B0 ;  /* 0x0000000000007941 */ /* 0x000fea0003800000 */
.L_x_315:
[----:B------:R-:W-:Y:S05]  /*bc30*/  BRA `(.L_x_317) ;  /* 0xfffffff800e87947 */ /* 0x000fea000383ffff */
.L_x_307:
[----:B0-----:R0:W1:Y:S02]  /*bc40*/  SYNCS.PHASECHK.TRANS64.TRYWAIT P0, [R7+URZ], R2 ;  /* 0x00000002070075a7 */ /* 0x001064000800017f */
[----:B-1----:R-:W-:Y:S05]  /*bc50*/  @!P0 NANOSLEEP.SYNCS 0x989680 ;  /* 0x009896800000895d */ /* 0x002fea0003900000 */
[----:B------:R-:W1:Y:S02]  /*bc60*/  @!P0 SYNCS.PHASECHK.TRANS64 P0, [R7+URZ], R2 ;  /* 0x00000002070085a7 */ /* 0x000e64000800007f */
[----:B-1----:R-:W-:Y:S05]  /*bc70*/  @!P0 BRA `(.L_x_307) ;  /* 0xfffffffc00f08947 */ /* 0x002fea000383ffff */
[----:B------:R-:W-:Y:S05]  /*bc80*/  BRA `(.L_x_318) ;  /* 0xfffffffc00247947 */ /* 0x000fea000383ffff */
.L_x_319:
[----:B------:R-:W-:-:S00]  /*bc90*/  BRA `(.L_x_319) ;  /* 0xfffffffc00fc7947 */ /* 0x000fc0000383ffff */
[----:B------:R-:W-:-:S00]  /*bca0*/  NOP ;  /* 0x0000000000007918 */ /* 0x000fc00000000000 */
        /* <DEDUP_REMOVED lines=13> */
.L_x_320:


//--------------------- .nv.global.init           --------------------------
	.section	.nv.global.init,"aw",@progbits
.nv.global.init:
	.type		$str$22,@object
	.size		$str$22,($str$23 - $str$22)
$str$22:
        /*0000*/ 	.byte	0x6b, 0x5f, 0x74, 0x69, 0x6c, 0x65, 0x5f, 0x63, 0x6f, 0x75, 0x6e, 0x74, 0x20, 0x3e, 0x3d, 0x20
        /*0010*/ 	.byte	0x31, 0x00
	.type		$str$23,@object
	.size		$str$23,(__unnamed_1 - $str$23)
$str$23:
        /*0012*/ 	.byte	0x2f, 0x74, 0x6d, 0x70, 0x2f, 0x63, 0x75, 0x74, 0x6c, 0x61, 0x73, 0x73, 0x5f, 0x73, 0x77, 0x65
        /*0022*/ 	.byte	0x65, 0x70, 0x5f, 0x73, 0x72, 0x63, 0x2f, 0x69, 0x6e, 0x63, 0x6c, 0x75, 0x64, 0x65, 0x2f, 0x63
        /*0032*/ 	.byte	0x75, 0x74, 0x6c, 0x61, 0x73, 0x73, 0x2f, 0x67, 0x65, 0x6d, 0x6d, 0x2f, 0x63, 0x6f, 0x6c, 0x6c
        /*0042*/ 	.byte	0x65, 0x63, 0x74, 0x69, 0x76, 0x65, 0x2f, 0x73, 0x6d, 0x39, 0x30, 0x5f, 0x6d, 0x6d, 0x61, 0x5f
        /*0052*/ 	.byte	0x74, 0x6d, 0x61, 0x5f, 0x67, 0x6d, 0x6d, 0x61, 0x5f, 0x73, 0x73, 0x5f, 0x77, 0x61, 0x72, 0x70
        /*0062*/ 	.byte	0x73, 0x70, 0x65, 0x63, 0x69, 0x61, 0x6c, 0x69, 0x7a, 0x65, 0x64, 0x2e, 0x68, 0x70, 0x70, 0x00
	.type		__unnamed_1,@object
	.size		__unnamed_1,(.L_0 - __unnamed_1)
__unnamed_1:
        /*0072*/ 	.byte	0x76, 0x6f, 0x69, 0x64, 0x20, 0x63, 0x75, 0x74, 0x6c, 0x61, 0x73, 0x73, 0x3a, 0x3a, 0x67, 0x65
        /* <DEDUP_REMOVED lines=179> */
        /*0bb2*/ 	.byte	0x69, 0x64, 0x65, 0x6e, 0x74, 0x69, 0x74, 0x79, 0x5d, 0x00
.L_0:


//--------------------- .nv.shared._ZN7cutlass13device_kernelINS_4gemm6kernel13GemmUniversalIN4cute5tupleIJiiiiEEENS1_10collective13CollectiveMmaINS1_34MainloopSm90TmaGmmaWarpSpecializedILi2ENS5_IJNS4_1CILi1EEESB_SB_EEENS1_32KernelTmaWarpSpecializedPingpongEEENS5_IJNSA_ILi64EEENSA_ILi256EEENSA_ILi128EEEEEENS_6half_tENS5_IJlSB_lEEESJ_NS5_IJSB_llEEENS4_8TiledMMAINS4_8MMA_AtomIJNS4_4SM904GMMA26MMA_64x256x16_F32F16F16_SSILNSP_5MajorE0ELSR_1ELNSP_7ScaleInE1ELSS_1EEEEEENS4_6LayoutISC_NS5_IJNSA_ILi0EEESW_SW_EEEEENS5_IJNS4_10UnderscoreESZ_SZ_EEEEENS4_13SM90_TMA_LOADENS4_14ComposedLayoutINS4_7SwizzleILi3ELi4ELi3EEENS4_18smem_ptr_flag_bitsILi16EEENSV_INS5_IJNSA_ILi8EEESF_EEENS5_IJSF_SB_EEEEEEEvNS4_8identityES12_NS13_IS15_S17_NSV_INS5_IJSF_S18_EEENS5_IJSB_SF_EEEEEEEvS1D_EENS_8epilogue10collective6detail29Sm90TmaWarpSpecializedAdapterINS1K_15DefaultEpilogueISJ_SK_SK_NS1J_6thread17LinearCombinationISJ_Li1EffLNS1O_9ScaleType4KindE0ELNS_15FloatRoundStyleE2ESJ_EENS1_15EpilogueDefaultEEEEEvvEEEEvNT_6ParamsE --------------------------
	.section	.nv.shared._ZN7cutlass13device_kernelINS_4gemm6kernel13GemmUniversalIN4cute5tupleIJiiiiEEENS1_10collective13CollectiveMmaINS1_34MainloopSm90TmaGmmaWarpSpecializedILi2ENS5_IJNS4_1CILi1EEESB_SB_EEENS1_32KernelTmaWarpSpecializedPingpongEEENS5_IJNSA_ILi64EEENSA_ILi256EEENSA_ILi128EEEEEENS_6half_tENS5_IJlSB_lEEESJ_NS5_IJSB_llEEENS4_8TiledMMAINS4_8MMA_AtomIJNS4_4SM904GMMA26MMA_64x256x16_F32F16F16_SSILNSP_5MajorE0ELSR_1ELNSP_7ScaleInE1ELSS_1EEEEEENS4_6LayoutISC_NS5_IJNSA_ILi0EEESW_SW_EEEEENS5_IJNS4_10UnderscoreESZ_SZ_EEEEENS4_13SM90_TMA_LOADENS4_14ComposedLayoutINS4_7SwizzleILi3ELi4ELi3EEENS4_18smem_ptr_flag_bitsILi16EEENSV_INS5_IJNSA_ILi8EEESF_EEENS5_IJSF_SB_EEEEEEEvNS4_8identityES12_NS13_IS15_S17_NSV_INS5_IJSF_S18_EEENS5_IJSB_SF_EEEEEEEvS1D_EENS_8epilogue10collective6detail29Sm90TmaWarpSpecializedAdapterINS1K_15DefaultEpilogueISJ_SK_SK_NS1J_6thread17LinearCombinationISJ_Li1EffLNS1O_9ScaleType4KindE0ELNS_15FloatRoundStyleE2ESJ_EENS1_15EpilogueDefaultEEEEEvvEEEEvNT_6ParamsE,"aw",@nobits
	.sectionflags	@""
	.align	16
	.zero		1024


//--------------------- .nv.shared.reserved.0     --------------------------
	.section	.nv.shared.reserved.0,"aw",@nobits
	.weak		__nv_reservedSMEM_offset_0_alias
	.size		__nv_reservedSMEM_offset_0_alias, 0, 0
	.other		__nv_reservedSMEM_offset_0_alias,@"STO_CUDA_RESERVED_SHARED STV_DEFAULT"
__nv_reservedSMEM_offset_0_alias:
	.zero		0


//--------------------- .nv.global                --------------------------
	.section	.nv.global,"aw",@nobits
.nv.global:
	.type		_ZN40_INTERNAL_6dbea8f5_4_k_cu_aeff2e15_191424cute1_E,@object
	.size		_ZN40_INTERNAL_6dbea8f5_4_k_cu_aeff2e15_191424cute1_E,(_ZN40_INTERNAL_6dbea8f5_4_k_cu_aeff2e15_191424cuda3std3__45__cpo6cbeginE - _ZN40_INTERNAL_6dbea8f5_4_k_cu_aeff2e15_191424cute1_E)
_ZN40_INTERNAL_6dbea8f5_4_k_cu_aeff2e15_191424cute1_E:
	.zero		1
	.type		_ZN40_INTERNAL_6dbea8f5_4_k_cu_aeff2e15_191424cuda3std3__45__cpo6cbeginE,@object
	.size		_ZN40_INTERNAL_6dbea8f5_4_k_cu_aeff2e15_191424cuda3std3__45__cpo6cbeginE,(_ZN40_INTERNAL_6dbea8f5_4_k_cu_aeff2e15_191424cuda3std3__48in_placeE - _ZN40_INTERNAL_6dbea8f5_4_k_cu_aeff2e15_191424cuda3std3__45__cpo6cbeginE)
_ZN40_INTERNAL_6dbea8f5_4_k_cu_aeff2e15_191424cuda3std3__45__cpo6cbeginE:
	.zero		1
	.type		_ZN40_INTERNAL_6dbea8f5_4_k_cu_aeff2e15_191424cuda3std3__48in_placeE,@object
	.size		_ZN40_INTERNAL_6dbea8f5_4_k_cu_aeff2e15_191424cuda3std3__48in_placeE,(_ZN40_INTERNAL_6dbea8f5_4_k_cu_aeff2e15_191424cuda3std6ranges3__45__cpo9iter_moveE - _ZN40_INTERNAL_6dbea8f5_4_k_cu_aeff2e15_191424cuda3std3__48in_placeE)
_ZN40_INTERNAL_6dbea8f5_4_k_cu_aeff2e15_191424cuda3std3__48in_placeE:
	.zero		1
	.type		_ZN40_INTERNAL_6dbea8f5_4_k_cu_aeff2e15_191424cuda3std6ranges3__45__cpo9iter_moveE,@object
	.size		_ZN40_INTERNAL_6dbea8f5_4_k_cu_aeff2e15_191424cuda3std6ranges3__45__cpo9iter_moveE,(_ZN40_INTERNAL_6dbea8f5_4_k_cu_aeff2e15_191424cuda3std3__45__cpo5beginE - _ZN40_INTERNAL_6dbea8f5_4_k_cu_aeff2e15_191424cuda3std6ranges3__45__cpo9iter_moveE)
_ZN40_INTERNAL_6dbea8f5_4_k_cu_aeff2e15_191424cuda3std6ranges3__45__cpo9iter_moveE:
	.zero		1
	.type		_ZN40_INTERNAL_6dbea8f5_4_k_cu_aeff2e15_191424cuda3std3__45__cpo5beginE,@object
	.size		_ZN40_INTERNAL_6dbea8f5_4_k_cu_aeff2e15_191424cuda3std3__45__cpo5beginE,(_ZN40_INTERNAL_6dbea8f5_4_k_cu_aeff2e15_191424cuda3std3__442_GLOBAL__N__6dbea8f5_4_k_cu_aeff2e15_191426ignoreE - _ZN40_INTERNAL_6dbea8f5_4_k_cu_aeff2e15_191424cuda3std3__45__cpo5beginE)
_ZN40_INTERNAL_6dbea8f5_4_k_cu_aeff2e15_191424cuda3std3__45__cpo5beginE:
	.zero		1
	.type		_ZN40_INTERNAL_6dbea8f5_4_k_cu_aeff2e15_191424cuda3std3__442_GLOBAL__N__6dbea8f5_4_k_cu_aeff2e15_191426ignoreE,@object
	.size		_ZN40_INTERNAL_6dbea8f5_4_k_cu_aeff2e15_191424cuda3std3__442_GLOBAL__N__6dbea8f5_4_k_cu_aeff2e15_191426ignoreE,(_ZN40_INTERNAL_6dbea8f5_4_k_cu_aeff2e15_191424cute7productE - _ZN40_INTERNAL_6dbea8f5_4_k_cu_aeff2e15_191424cuda3std3__442_GLOBAL__N__6dbea8f5_4_k_cu_aeff2e15_191426ignoreE)
_ZN40_INTERNAL_6dbea8f5_4_k_cu_aeff2e15_191424cuda3std3__442_GLOBAL__N__6dbea8f5_4_k_cu_aeff2e15_191426ignoreE:
	.zero		1
	.type		_ZN40_INTERNAL_6dbea8f5_4_k_cu_aeff2e15_191424cute7productE,@object
	.size		_ZN40_INTERNAL_6dbea8f5_4_k_cu_aeff2e15_191424cute7productE,(_ZN40_INTERNAL_6dbea8f5_4_k_cu_aeff2e15_191424cuda3std3__45__cpo3endE - _ZN40_INTERNAL_6dbea8f5_4_k_cu_aeff2e15_191424cute7productE)
_ZN40_INTERNAL_6dbea8f5_4_k_cu_aeff2e15_191424cute7productE:
	.zero		1
	.type		_ZN40_INTERNAL_6dbea8f5_4_k_cu_aeff2e15_191424cuda3std3__45__cpo3endE,@object
	.size		_ZN40_INTERNAL_6dbea8f5_4_k_cu_aeff2e15_191424cuda3std3__45__cpo3endE,(_ZN40_INTERNAL_6dbea8f5_4_k_cu_aeff2e15_191424cuda3std3__419piecewise_constructE - _ZN40_INTERNAL_6dbea8f5_4_k_cu_aeff2e15_191424cuda3std3__45__cpo3endE)
_ZN40_INTERNAL_6dbea8f5_4_k_cu_aeff2e15_191424cuda3std3__45__cpo3endE:
	.zero		1
	.type		_ZN40_INTERNAL_6dbea8f5_4_k_cu_aeff2e15_191424cuda3std3__419piecewise_constructE,@object
	.size		_ZN40_INTERNAL_6dbea8f5_4_k_cu_aeff2e15_191424cuda3std3__419piecewise_constructE,(_ZN40_INTERNAL_6dbea8f5_4_k_cu_aeff2e15_191424cuda3std3__45__cpo4cendE - _ZN40_INTERNAL_6dbea8f5_4_k_cu_aeff2e15_191424cuda3std3__419piecewise_constructE)
_ZN40_INTERNAL_6dbea8f5_4_k_cu_aeff2e15_191424cuda3std3__419piecewise_constructE:
	.zero		1
	.type		_ZN40_INTERNAL_6dbea8f5_4_k_cu_aeff2e15_191424cuda3std3__45__cpo4cendE,@object
	.size		_ZN40_INTERNAL_6dbea8f5_4_k_cu_aeff2e15_191424cuda3std3__45__cpo4cendE,(_ZN40_INTERNAL_6dbea8f5_4_k_cu_aeff2e15_191424cuda3std6ranges3__45__cpo4swapE - _ZN40_INTERNAL_6dbea8f5_4_k_cu_aeff2e15_191424cuda3std3__45__cpo4cendE)
_ZN40_INTERNAL_6dbea8f5_4_k_cu_aeff2e15_191424cuda3std3__45__cpo4cendE:
	.zero		1
	.type		_ZN40_INTERNAL_6dbea8f5_4_k_cu_aeff2e15_191424cuda3std6ranges3__45__cpo4swapE,@object
	.size		_ZN40_INTERNAL_6dbea8f5_4_k_cu_aeff2e15_191424cuda3std6ranges3__45__cpo4swapE,(.L_8 - _ZN40_INTERNAL_6dbea8f5_4_k_cu_aeff2e15_191424cuda3std6ranges3__45__cpo4swapE)
_ZN40_INTERNAL_6dbea8f5_4_k_cu_aeff2e15_191424cuda3std6ranges3__45__cpo4swapE:
	.zero		1
.L_8:


//--------------------- .nv.constant0._ZN7cutlass13device_kernelINS_4gemm6kernel13GemmUniversalIN4cute5tupleIJiiiiEEENS1_10collective13CollectiveMmaINS1_34MainloopSm90TmaGmmaWarpSpecializedILi2ENS5_IJNS4_1CILi1EEESB_SB_EEENS1_32KernelTmaWarpSpecializedPingpongEEENS5_IJNSA_ILi64EEENSA_ILi256EEENSA_ILi128EEEEEENS_6half_tENS5_IJlSB_lEEESJ_NS5_IJSB_llEEENS4_8TiledMMAINS4_8MMA_AtomIJNS4_4SM904GMMA26MMA_64x256x16_F32F16F16_SSILNSP_5MajorE0ELSR_1ELNSP_7ScaleInE1ELSS_1EEEEEENS4_6LayoutISC_NS5_IJNSA_ILi0EEESW_SW_EEEEENS5_IJNS4_10UnderscoreESZ_SZ_EEEEENS4_13SM90_TMA_LOADENS4_14ComposedLayoutINS4_7SwizzleILi3ELi4ELi3EEENS4_18smem_ptr_flag_bitsILi16EEENSV_INS5_IJNSA_ILi8EEESF_EEENS5_IJSF_SB_EEEEEEEvNS4_8identityES12_NS13_IS15_S17_NSV_INS5_IJSF_S18_EEENS5_IJSB_SF_EEEEEEEvS1D_EENS_8epilogue10collective6detail29Sm90TmaWarpSpecializedAdapterINS1K_15DefaultEpilogueISJ_SK_SK_NS1J_6thread17LinearCombinationISJ_Li1EffLNS1O_9ScaleType4KindE0ELNS_15FloatRoundStyleE2ESJ_EENS1_15EpilogueDefaultEEEEEvvEEEEvNT_6ParamsE --------------------------
	.section	.nv.constant0._ZN7cutlass13device_kernelINS_4gemm6kernel13GemmUniversalIN4cute5tupleIJiiiiEEENS1_10collective13CollectiveMmaINS1_34MainloopSm90TmaGmmaWarpSpecializedILi2ENS5_IJNS4_1CILi1EEESB_SB_EEENS1_32KernelTmaWarpSpecializedPingpongEEENS5_IJNSA_ILi64EEENSA_ILi256EEENSA_ILi128EEEEEENS_6half_tENS5_IJlSB_lEEESJ_NS5_IJSB_llEEENS4_8TiledMMAINS4_8MMA_AtomIJNS4_4SM904GMMA26MMA_64x256x16_F32F16F16_SSILNSP_5MajorE0ELSR_1ELNSP_7ScaleInE1ELSS_1EEEEEENS4_6LayoutISC_NS5_IJNSA_ILi0EEESW_SW_EEEEENS5_IJNS4_10UnderscoreESZ_SZ_EEEEENS4_13SM90_TMA_LOADENS4_14ComposedLayoutINS4_7SwizzleILi3ELi4ELi3EEENS4_18smem_ptr_flag_bitsILi16EEENSV_INS5_IJNSA_ILi8EEESF_EEENS5_IJSF_SB_EEEEEEEvNS4_8identityES12_NS13_IS15_S17_NSV_INS5_IJSF_S18_EEENS5_IJSB_SF_EEEEEEEvS1D_EENS_8epilogue10collective6detail29Sm90TmaWarpSpecializedAdapterINS1K_15DefaultEpilogueISJ_SK_SK_NS1J_6thread17LinearCombinationISJ_Li1EffLNS1O_9ScaleType4KindE0ELNS_15FloatRoundStyleE2ESJ_EENS1_15EpilogueDefaultEEEEEvvEEEEvNT_6ParamsE,"a",@progbits
	.sectionflags	@""
	.align	4
.nv.constant0._ZN7cutlass13device_kernelINS_4gemm6kernel13GemmUniversalIN4cute5tupleIJiiiiEEENS1_10collective13CollectiveMmaINS1_34MainloopSm90TmaGmmaWarpSpecializedILi2ENS5_IJNS4_1CILi1EEESB_SB_EEENS1_32KernelTmaWarpSpecializedPingpongEEENS5_IJNSA_ILi64EEENSA_ILi256EEENSA_ILi128EEEEEENS_6half_tENS5_IJlSB_lEEESJ_NS5_IJSB_llEEENS4_8TiledMMAINS4_8MMA_AtomIJNS4_4SM904GMMA26MMA_64x256x16_F32F16F16_SSILNSP_5MajorE0ELSR_1ELNSP_7ScaleInE1ELSS_1EEEEEENS4_6LayoutISC_NS5_IJNSA_ILi0EEESW_SW_EEEEENS5_IJNS4_10UnderscoreESZ_SZ_EEEEENS4_13SM90_TMA_LOADENS4_14ComposedLayoutINS4_7SwizzleILi3ELi4ELi3EEENS4_18smem_ptr_flag_bitsILi16EEENSV_INS5_IJNSA_ILi8EEESF_EEENS5_IJSF_SB_EEEEEEEvNS4_8identityES12_NS13_IS15_S17_NSV_INS5_IJSF_S18_EEENS5_IJSB_SF_EEEEEEEvS1D_EENS_8epilogue10collective6detail29Sm90TmaWarpSpecializedAdapterINS1K_15DefaultEpilogueISJ_SK_SK_NS1J_6thread17LinearCombinationISJ_Li1EffLNS1O_9ScaleType4KindE0ELNS_15FloatRoundStyleE2ESJ_EENS1_15EpilogueDefaultEEEEEvvEEEEvNT_6ParamsE:
	.zero		1664


//--------------------- SYMBOLS --------------------------

	.type		.nv.reservedSmem.offset0,@object
	.size		.nv.reservedSmem.offset0,0x4
	.type		__assertfail,@function
